//
// Generated by NVIDIA NVVM Compiler
//
// Compiler Build ID: CL-36424714
// Cuda compilation tools, release 13.0, V13.0.88
// Based on NVVM 20.0.0
//

.version 9.0
.target sm_100
.address_size 64

	// .globl	_Z25x13_shabal512_gpu_hash_64ijPmPj
.const .align 4 .b8 C_512[64];
.const .align 4 .b8 A_512[64];
.const .align 4 .b8 B_512[64];

.visible .entry _Z25x13_shabal512_gpu_hash_64ijPmPj(
	.param .u32 _Z25x13_shabal512_gpu_hash_64ijPmPj_param_0,
	.param .u32 _Z25x13_shabal512_gpu_hash_64ijPmPj_param_1,
	.param .u64 .ptr .align 1 _Z25x13_shabal512_gpu_hash_64ijPmPj_param_2,
	.param .u64 .ptr .align 1 _Z25x13_shabal512_gpu_hash_64ijPmPj_param_3
)
{
	.reg .pred 	%p<3>;
	.reg .b32 	%r<3084>;
	.reg .b64 	%rd<10>;

	ld.param.u32 	%r6, [_Z25x13_shabal512_gpu_hash_64ijPmPj_param_0];
	ld.param.u64 	%rd2, [_Z25x13_shabal512_gpu_hash_64ijPmPj_param_3];
	mov.u32 	%r7, %ntid.x;
	mov.u32 	%r8, %ctaid.x;
	mov.u32 	%r9, %tid.x;
	mad.lo.s32 	%r1, %r7, %r8, %r9;
	setp.ge.s32 	%p1, %r1, %r6;
	@%p1 bra 	$L__BB0_5;
	setp.eq.s64 	%p2, %rd2, 0;
	@%p2 bra 	$L__BB0_3;
	cvta.to.global.u64 	%rd3, %rd2;
	mul.wide.s32 	%rd4, %r1, 4;
	add.s64 	%rd5, %rd3, %rd4;
	ld.global.u32 	%r3083, [%rd5];
	bra.uni 	$L__BB0_4;
$L__BB0_3:
	ld.param.u32 	%r3081, [_Z25x13_shabal512_gpu_hash_64ijPmPj_param_1];
	add.s32 	%r3083, %r3081, %r1;
$L__BB0_4:
	ld.param.u64 	%rd9, [_Z25x13_shabal512_gpu_hash_64ijPmPj_param_2];
	ld.param.u32 	%r3082, [_Z25x13_shabal512_gpu_hash_64ijPmPj_param_1];
	sub.s32 	%r10, %r3083, %r3082;
	shl.b32 	%r11, %r10, 3;
	cvta.to.global.u64 	%rd6, %rd9;
	mul.wide.s32 	%rd7, %r11, 8;
	add.s64 	%rd8, %rd6, %rd7;
	ld.global.u32 	%r12, [%rd8];
	ld.global.u32 	%r13, [%rd8+4];
	ld.global.u32 	%r14, [%rd8+8];
	ld.global.u32 	%r15, [%rd8+12];
	ld.global.u32 	%r16, [%rd8+16];
	ld.global.u32 	%r17, [%rd8+20];
	ld.global.u32 	%r18, [%rd8+24];
	ld.global.u32 	%r19, [%rd8+28];
	ld.global.u32 	%r20, [%rd8+32];
	ld.global.u32 	%r21, [%rd8+36];
	ld.global.u32 	%r22, [%rd8+40];
	ld.global.u32 	%r23, [%rd8+44];
	ld.global.u32 	%r24, [%rd8+48];
	ld.global.u32 	%r25, [%rd8+52];
	ld.global.u32 	%r26, [%rd8+56];
	ld.global.u32 	%r27, [%rd8+60];
	ld.const.u32 	%r28, [A_512];
	ld.const.u32 	%r29, [A_512+4];
	ld.const.u32 	%r30, [A_512+8];
	ld.const.u32 	%r31, [A_512+12];
	ld.const.u32 	%r32, [A_512+16];
	ld.const.u32 	%r33, [A_512+20];
	ld.const.u32 	%r34, [A_512+24];
	ld.const.u32 	%r35, [A_512+28];
	ld.const.u32 	%r36, [A_512+32];
	ld.const.u32 	%r37, [A_512+36];
	ld.const.u32 	%r38, [A_512+40];
	ld.const.u32 	%r39, [A_512+44];
	ld.const.u32 	%r40, [B_512];
	ld.const.u32 	%r41, [B_512+4];
	ld.const.u32 	%r42, [B_512+8];
	ld.const.u32 	%r43, [B_512+12];
	ld.const.u32 	%r44, [B_512+16];
	ld.const.u32 	%r45, [B_512+20];
	ld.const.u32 	%r46, [B_512+24];
	ld.const.u32 	%r47, [B_512+28];
	ld.const.u32 	%r48, [B_512+32];
	ld.const.u32 	%r49, [B_512+36];
	ld.const.u32 	%r50, [B_512+40];
	ld.const.u32 	%r51, [B_512+44];
	ld.const.u32 	%r52, [B_512+48];
	ld.const.u32 	%r53, [B_512+52];
	ld.const.u32 	%r54, [B_512+56];
	ld.const.u32 	%r55, [B_512+60];
	ld.const.u32 	%r56, [C_512];
	ld.const.u32 	%r57, [C_512+4];
	ld.const.u32 	%r58, [C_512+8];
	ld.const.u32 	%r59, [C_512+12];
	ld.const.u32 	%r60, [C_512+16];
	ld.const.u32 	%r61, [C_512+20];
	ld.const.u32 	%r62, [C_512+24];
	ld.const.u32 	%r63, [C_512+28];
	ld.const.u32 	%r64, [C_512+32];
	ld.const.u32 	%r65, [C_512+36];
	ld.const.u32 	%r66, [C_512+40];
	ld.const.u32 	%r67, [C_512+44];
	ld.const.u32 	%r68, [C_512+48];
	ld.const.u32 	%r69, [C_512+52];
	ld.const.u32 	%r70, [C_512+56];
	ld.const.u32 	%r71, [C_512+60];
	add.s32 	%r72, %r12, %r40;
	add.s32 	%r73, %r13, %r41;
	add.s32 	%r74, %r14, %r42;
	add.s32 	%r75, %r15, %r43;
	add.s32 	%r76, %r16, %r44;
	add.s32 	%r77, %r17, %r45;
	add.s32 	%r78, %r18, %r46;
	add.s32 	%r79, %r19, %r47;
	add.s32 	%r80, %r20, %r48;
	add.s32 	%r81, %r21, %r49;
	add.s32 	%r82, %r22, %r50;
	add.s32 	%r83, %r23, %r51;
	add.s32 	%r84, %r24, %r52;
	add.s32 	%r85, %r25, %r53;
	add.s32 	%r86, %r26, %r54;
	add.s32 	%r87, %r27, %r55;
	shf.l.wrap.b32 	%r88, %r78, %r78, 17;
	shf.l.wrap.b32 	%r89, %r79, %r79, 17;
	shf.l.wrap.b32 	%r90, %r80, %r80, 17;
	shf.l.wrap.b32 	%r91, %r81, %r81, 17;
	shf.l.wrap.b32 	%r92, %r82, %r82, 17;
	shf.l.wrap.b32 	%r93, %r83, %r83, 17;
	shf.l.wrap.b32 	%r94, %r84, %r84, 17;
	shf.l.wrap.b32 	%r95, %r85, %r85, 17;
	shf.l.wrap.b32 	%r96, %r86, %r86, 17;
	shf.l.wrap.b32 	%r97, %r87, %r87, 17;
	shf.l.wrap.b32 	%r98, %r39, %r39, 15;
	mul.lo.s32 	%r99, %r98, 5;
	xor.b32  	%r100, %r28, %r99;
	xor.b32  	%r101, %r100, %r64;
	xor.b32  	%r102, %r101, 1;
	mul.lo.s32 	%r103, %r102, 3;
	not.b32 	%r104, %r88;
	and.b32  	%r105, %r91, %r104;
	xor.b32  	%r106, %r103, %r105;
	xor.b32  	%r107, %r106, %r12;
	xor.b32  	%r108, %r107, %r95;
	shf.l.wrap.b32 	%r109, %r72, %r72, 18;
	xor.b32  	%r110, %r108, %r109;
	not.b32 	%r111, %r110;
	shf.l.wrap.b32 	%r112, %r108, %r108, 15;
	mul.lo.s32 	%r113, %r112, 5;
	xor.b32  	%r114, %r29, %r113;
	xor.b32  	%r115, %r114, %r63;
	mul.lo.s32 	%r116, %r115, 3;
	not.b32 	%r117, %r89;
	and.b32  	%r118, %r92, %r117;
	xor.b32  	%r119, %r118, %r116;
	xor.b32  	%r120, %r119, %r13;
	xor.b32  	%r121, %r120, %r96;
	shf.l.wrap.b32 	%r122, %r73, %r73, 18;
	xor.b32  	%r123, %r121, %r122;
	not.b32 	%r124, %r123;
	shf.l.wrap.b32 	%r125, %r121, %r121, 15;
	mul.lo.s32 	%r126, %r125, 5;
	xor.b32  	%r127, %r30, %r126;
	xor.b32  	%r128, %r127, %r62;
	mul.lo.s32 	%r129, %r128, 3;
	not.b32 	%r130, %r90;
	and.b32  	%r131, %r93, %r130;
	xor.b32  	%r132, %r131, %r129;
	xor.b32  	%r133, %r132, %r14;
	xor.b32  	%r134, %r133, %r97;
	shf.l.wrap.b32 	%r135, %r74, %r74, 18;
	xor.b32  	%r136, %r134, %r135;
	not.b32 	%r137, %r136;
	shf.l.wrap.b32 	%r138, %r134, %r134, 15;
	mul.lo.s32 	%r139, %r138, 5;
	xor.b32  	%r140, %r31, %r139;
	xor.b32  	%r141, %r140, %r61;
	mul.lo.s32 	%r142, %r141, 3;
	not.b32 	%r143, %r91;
	and.b32  	%r144, %r94, %r143;
	xor.b32  	%r145, %r144, %r142;
	xor.b32  	%r146, %r145, %r15;
	xor.b32  	%r147, %r146, %r111;
	shf.l.wrap.b32 	%r148, %r75, %r75, 18;
	xor.b32  	%r149, %r147, %r148;
	not.b32 	%r150, %r149;
	shf.l.wrap.b32 	%r151, %r147, %r147, 15;
	mul.lo.s32 	%r152, %r151, 5;
	xor.b32  	%r153, %r32, %r152;
	xor.b32  	%r154, %r153, %r60;
	mul.lo.s32 	%r155, %r154, 3;
	not.b32 	%r156, %r92;
	and.b32  	%r157, %r95, %r156;
	xor.b32  	%r158, %r157, %r155;
	xor.b32  	%r159, %r158, %r16;
	xor.b32  	%r160, %r159, %r124;
	shf.l.wrap.b32 	%r161, %r76, %r76, 18;
	xor.b32  	%r162, %r160, %r161;
	not.b32 	%r163, %r162;
	shf.l.wrap.b32 	%r164, %r160, %r160, 15;
	mul.lo.s32 	%r165, %r164, 5;
	xor.b32  	%r166, %r33, %r165;
	xor.b32  	%r167, %r166, %r59;
	mul.lo.s32 	%r168, %r167, 3;
	not.b32 	%r169, %r93;
	and.b32  	%r170, %r96, %r169;
	xor.b32  	%r171, %r170, %r168;
	xor.b32  	%r172, %r171, %r17;
	xor.b32  	%r173, %r172, %r137;
	shf.l.wrap.b32 	%r174, %r77, %r77, 18;
	xor.b32  	%r175, %r173, %r174;
	not.b32 	%r176, %r175;
	shf.l.wrap.b32 	%r177, %r173, %r173, 15;
	mul.lo.s32 	%r178, %r177, 5;
	xor.b32  	%r179, %r34, %r178;
	xor.b32  	%r180, %r179, %r58;
	mul.lo.s32 	%r181, %r180, 3;
	not.b32 	%r182, %r94;
	and.b32  	%r183, %r97, %r182;
	xor.b32  	%r184, %r183, %r181;
	xor.b32  	%r185, %r184, %r18;
	xor.b32  	%r186, %r185, %r150;
	shf.l.wrap.b32 	%r187, %r78, %r78, 18;
	xor.b32  	%r188, %r186, %r187;
	not.b32 	%r189, %r188;
	shf.l.wrap.b32 	%r190, %r186, %r186, 15;
	mul.lo.s32 	%r191, %r190, 5;
	xor.b32  	%r192, %r35, %r191;
	xor.b32  	%r193, %r192, %r57;
	mul.lo.s32 	%r194, %r193, 3;
	not.b32 	%r195, %r95;
	and.b32  	%r196, %r111, %r195;
	xor.b32  	%r197, %r196, %r194;
	xor.b32  	%r198, %r197, %r19;
	xor.b32  	%r199, %r198, %r163;
	shf.l.wrap.b32 	%r200, %r79, %r79, 18;
	xor.b32  	%r201, %r199, %r200;
	not.b32 	%r202, %r201;
	shf.l.wrap.b32 	%r203, %r199, %r199, 15;
	mul.lo.s32 	%r204, %r203, 5;
	xor.b32  	%r205, %r36, %r204;
	xor.b32  	%r206, %r205, %r56;
	mul.lo.s32 	%r207, %r206, 3;
	not.b32 	%r208, %r96;
	and.b32  	%r209, %r124, %r208;
	xor.b32  	%r210, %r209, %r207;
	xor.b32  	%r211, %r210, %r20;
	xor.b32  	%r212, %r211, %r176;
	shf.l.wrap.b32 	%r213, %r80, %r80, 18;
	xor.b32  	%r214, %r212, %r213;
	not.b32 	%r215, %r214;
	shf.l.wrap.b32 	%r216, %r212, %r212, 15;
	mul.lo.s32 	%r217, %r216, 5;
	xor.b32  	%r218, %r37, %r217;
	xor.b32  	%r219, %r218, %r71;
	mul.lo.s32 	%r220, %r219, 3;
	not.b32 	%r221, %r97;
	and.b32  	%r222, %r137, %r221;
	xor.b32  	%r223, %r222, %r220;
	xor.b32  	%r224, %r223, %r21;
	xor.b32  	%r225, %r224, %r189;
	shf.l.wrap.b32 	%r226, %r81, %r81, 18;
	xor.b32  	%r227, %r225, %r226;
	not.b32 	%r228, %r227;
	shf.l.wrap.b32 	%r229, %r225, %r225, 15;
	mul.lo.s32 	%r230, %r229, 5;
	xor.b32  	%r231, %r38, %r230;
	xor.b32  	%r232, %r231, %r70;
	mul.lo.s32 	%r233, %r232, 3;
	and.b32  	%r234, %r110, %r150;
	xor.b32  	%r235, %r234, %r233;
	xor.b32  	%r236, %r235, %r22;
	xor.b32  	%r237, %r236, %r202;
	shf.l.wrap.b32 	%r238, %r82, %r82, 18;
	xor.b32  	%r239, %r237, %r238;
	not.b32 	%r240, %r239;
	shf.l.wrap.b32 	%r241, %r237, %r237, 15;
	mul.lo.s32 	%r242, %r241, 5;
	xor.b32  	%r243, %r39, %r242;
	xor.b32  	%r244, %r243, %r69;
	mul.lo.s32 	%r245, %r244, 3;
	and.b32  	%r246, %r123, %r163;
	xor.b32  	%r247, %r246, %r245;
	xor.b32  	%r248, %r247, %r23;
	xor.b32  	%r249, %r248, %r215;
	shf.l.wrap.b32 	%r250, %r83, %r83, 18;
	xor.b32  	%r251, %r249, %r250;
	not.b32 	%r252, %r251;
	shf.l.wrap.b32 	%r253, %r249, %r249, 15;
	mul.lo.s32 	%r254, %r253, 5;
	xor.b32  	%r255, %r68, %r254;
	xor.b32  	%r256, %r255, %r108;
	mul.lo.s32 	%r257, %r256, 3;
	and.b32  	%r258, %r136, %r176;
	xor.b32  	%r259, %r258, %r257;
	xor.b32  	%r260, %r259, %r24;
	xor.b32  	%r261, %r260, %r228;
	shf.l.wrap.b32 	%r262, %r84, %r84, 18;
	xor.b32  	%r263, %r261, %r262;
	not.b32 	%r264, %r263;
	shf.l.wrap.b32 	%r265, %r261, %r261, 15;
	mul.lo.s32 	%r266, %r265, 5;
	xor.b32  	%r267, %r67, %r266;
	xor.b32  	%r268, %r267, %r121;
	mul.lo.s32 	%r269, %r268, 3;
	and.b32  	%r270, %r149, %r189;
	xor.b32  	%r271, %r270, %r269;
	xor.b32  	%r272, %r271, %r25;
	xor.b32  	%r273, %r272, %r240;
	shf.l.wrap.b32 	%r274, %r85, %r85, 18;
	xor.b32  	%r275, %r273, %r274;
	not.b32 	%r276, %r275;
	shf.l.wrap.b32 	%r277, %r273, %r273, 15;
	mul.lo.s32 	%r278, %r277, 5;
	xor.b32  	%r279, %r66, %r278;
	xor.b32  	%r280, %r279, %r134;
	mul.lo.s32 	%r281, %r280, 3;
	and.b32  	%r282, %r162, %r202;
	xor.b32  	%r283, %r282, %r281;
	xor.b32  	%r284, %r283, %r26;
	xor.b32  	%r285, %r284, %r252;
	shf.l.wrap.b32 	%r286, %r86, %r86, 18;
	xor.b32  	%r287, %r285, %r286;
	not.b32 	%r288, %r287;
	shf.l.wrap.b32 	%r289, %r285, %r285, 15;
	mul.lo.s32 	%r290, %r289, 5;
	xor.b32  	%r291, %r65, %r290;
	xor.b32  	%r292, %r291, %r147;
	mul.lo.s32 	%r293, %r292, 3;
	and.b32  	%r294, %r175, %r215;
	xor.b32  	%r295, %r294, %r293;
	xor.b32  	%r296, %r295, %r27;
	xor.b32  	%r297, %r296, %r264;
	shf.l.wrap.b32 	%r298, %r87, %r87, 18;
	xor.b32  	%r299, %r297, %r298;
	not.b32 	%r300, %r299;
	shf.l.wrap.b32 	%r301, %r297, %r297, 15;
	mul.lo.s32 	%r302, %r301, 5;
	xor.b32  	%r303, %r64, %r302;
	xor.b32  	%r304, %r303, %r160;
	mul.lo.s32 	%r305, %r304, 3;
	and.b32  	%r306, %r188, %r228;
	xor.b32  	%r307, %r306, %r305;
	xor.b32  	%r308, %r307, %r12;
	xor.b32  	%r309, %r308, %r276;
	shf.l.wrap.b32 	%r310, %r111, %r111, 1;
	xor.b32  	%r311, %r309, %r310;
	not.b32 	%r312, %r311;
	shf.l.wrap.b32 	%r313, %r309, %r309, 15;
	mul.lo.s32 	%r314, %r313, 5;
	xor.b32  	%r315, %r63, %r314;
	xor.b32  	%r316, %r315, %r173;
	mul.lo.s32 	%r317, %r316, 3;
	and.b32  	%r318, %r201, %r240;
	xor.b32  	%r319, %r318, %r317;
	xor.b32  	%r320, %r319, %r13;
	xor.b32  	%r321, %r320, %r288;
	shf.l.wrap.b32 	%r322, %r124, %r124, 1;
	xor.b32  	%r323, %r321, %r322;
	not.b32 	%r324, %r323;
	shf.l.wrap.b32 	%r325, %r321, %r321, 15;
	mul.lo.s32 	%r326, %r325, 5;
	xor.b32  	%r327, %r62, %r326;
	xor.b32  	%r328, %r327, %r186;
	mul.lo.s32 	%r329, %r328, 3;
	and.b32  	%r330, %r214, %r252;
	xor.b32  	%r331, %r330, %r329;
	xor.b32  	%r332, %r331, %r14;
	xor.b32  	%r333, %r332, %r300;
	shf.l.wrap.b32 	%r334, %r137, %r137, 1;
	xor.b32  	%r335, %r333, %r334;
	not.b32 	%r336, %r335;
	shf.l.wrap.b32 	%r337, %r333, %r333, 15;
	mul.lo.s32 	%r338, %r337, 5;
	xor.b32  	%r339, %r61, %r338;
	xor.b32  	%r340, %r339, %r199;
	mul.lo.s32 	%r341, %r340, 3;
	and.b32  	%r342, %r227, %r264;
	xor.b32  	%r343, %r342, %r341;
	xor.b32  	%r344, %r343, %r15;
	xor.b32  	%r345, %r344, %r312;
	shf.l.wrap.b32 	%r346, %r150, %r150, 1;
	xor.b32  	%r347, %r345, %r346;
	not.b32 	%r348, %r347;
	shf.l.wrap.b32 	%r349, %r345, %r345, 15;
	mul.lo.s32 	%r350, %r349, 5;
	xor.b32  	%r351, %r60, %r350;
	xor.b32  	%r352, %r351, %r212;
	mul.lo.s32 	%r353, %r352, 3;
	and.b32  	%r354, %r239, %r276;
	xor.b32  	%r355, %r354, %r353;
	xor.b32  	%r356, %r355, %r16;
	xor.b32  	%r357, %r356, %r324;
	shf.l.wrap.b32 	%r358, %r163, %r163, 1;
	xor.b32  	%r359, %r357, %r358;
	not.b32 	%r360, %r359;
	shf.l.wrap.b32 	%r361, %r357, %r357, 15;
	mul.lo.s32 	%r362, %r361, 5;
	xor.b32  	%r363, %r59, %r362;
	xor.b32  	%r364, %r363, %r225;
	mul.lo.s32 	%r365, %r364, 3;
	and.b32  	%r366, %r251, %r288;
	xor.b32  	%r367, %r366, %r365;
	xor.b32  	%r368, %r367, %r17;
	xor.b32  	%r369, %r368, %r336;
	shf.l.wrap.b32 	%r370, %r176, %r176, 1;
	xor.b32  	%r371, %r369, %r370;
	not.b32 	%r372, %r371;
	shf.l.wrap.b32 	%r373, %r369, %r369, 15;
	mul.lo.s32 	%r374, %r373, 5;
	xor.b32  	%r375, %r58, %r374;
	xor.b32  	%r376, %r375, %r237;
	mul.lo.s32 	%r377, %r376, 3;
	and.b32  	%r378, %r263, %r300;
	xor.b32  	%r379, %r378, %r377;
	xor.b32  	%r380, %r379, %r18;
	xor.b32  	%r381, %r380, %r348;
	shf.l.wrap.b32 	%r382, %r189, %r189, 1;
	xor.b32  	%r383, %r381, %r382;
	not.b32 	%r384, %r383;
	shf.l.wrap.b32 	%r385, %r381, %r381, 15;
	mul.lo.s32 	%r386, %r385, 5;
	xor.b32  	%r387, %r57, %r386;
	xor.b32  	%r388, %r387, %r249;
	mul.lo.s32 	%r389, %r388, 3;
	and.b32  	%r390, %r275, %r312;
	xor.b32  	%r391, %r390, %r389;
	xor.b32  	%r392, %r391, %r19;
	xor.b32  	%r393, %r392, %r360;
	shf.l.wrap.b32 	%r394, %r202, %r202, 1;
	xor.b32  	%r395, %r393, %r394;
	not.b32 	%r396, %r395;
	shf.l.wrap.b32 	%r397, %r393, %r393, 15;
	mul.lo.s32 	%r398, %r397, 5;
	xor.b32  	%r399, %r56, %r398;
	xor.b32  	%r400, %r399, %r261;
	mul.lo.s32 	%r401, %r400, 3;
	and.b32  	%r402, %r287, %r324;
	xor.b32  	%r403, %r402, %r401;
	xor.b32  	%r404, %r403, %r20;
	xor.b32  	%r405, %r404, %r372;
	shf.l.wrap.b32 	%r406, %r215, %r215, 1;
	xor.b32  	%r407, %r405, %r406;
	not.b32 	%r408, %r407;
	shf.l.wrap.b32 	%r409, %r405, %r405, 15;
	mul.lo.s32 	%r410, %r409, 5;
	xor.b32  	%r411, %r71, %r410;
	xor.b32  	%r412, %r411, %r273;
	mul.lo.s32 	%r413, %r412, 3;
	and.b32  	%r414, %r299, %r336;
	xor.b32  	%r415, %r414, %r413;
	xor.b32  	%r416, %r415, %r21;
	xor.b32  	%r417, %r416, %r384;
	shf.l.wrap.b32 	%r418, %r228, %r228, 1;
	xor.b32  	%r419, %r417, %r418;
	not.b32 	%r420, %r419;
	shf.l.wrap.b32 	%r421, %r417, %r417, 15;
	mul.lo.s32 	%r422, %r421, 5;
	xor.b32  	%r423, %r70, %r422;
	xor.b32  	%r424, %r423, %r285;
	mul.lo.s32 	%r425, %r424, 3;
	and.b32  	%r426, %r311, %r348;
	xor.b32  	%r427, %r426, %r425;
	xor.b32  	%r428, %r427, %r22;
	xor.b32  	%r429, %r428, %r396;
	shf.l.wrap.b32 	%r430, %r240, %r240, 1;
	xor.b32  	%r431, %r429, %r430;
	not.b32 	%r432, %r431;
	shf.l.wrap.b32 	%r433, %r429, %r429, 15;
	mul.lo.s32 	%r434, %r433, 5;
	xor.b32  	%r435, %r69, %r434;
	xor.b32  	%r436, %r435, %r297;
	mul.lo.s32 	%r437, %r436, 3;
	and.b32  	%r438, %r323, %r360;
	xor.b32  	%r439, %r438, %r437;
	xor.b32  	%r440, %r439, %r23;
	xor.b32  	%r441, %r440, %r408;
	shf.l.wrap.b32 	%r442, %r252, %r252, 1;
	xor.b32  	%r443, %r441, %r442;
	not.b32 	%r444, %r443;
	shf.l.wrap.b32 	%r445, %r441, %r441, 15;
	mul.lo.s32 	%r446, %r445, 5;
	xor.b32  	%r447, %r68, %r446;
	xor.b32  	%r448, %r447, %r309;
	mul.lo.s32 	%r449, %r448, 3;
	and.b32  	%r450, %r335, %r372;
	xor.b32  	%r451, %r450, %r449;
	xor.b32  	%r452, %r451, %r24;
	xor.b32  	%r453, %r452, %r420;
	shf.l.wrap.b32 	%r454, %r264, %r264, 1;
	xor.b32  	%r455, %r453, %r454;
	not.b32 	%r456, %r455;
	shf.l.wrap.b32 	%r457, %r453, %r453, 15;
	mul.lo.s32 	%r458, %r457, 5;
	xor.b32  	%r459, %r67, %r458;
	xor.b32  	%r460, %r459, %r321;
	mul.lo.s32 	%r461, %r460, 3;
	and.b32  	%r462, %r347, %r384;
	xor.b32  	%r463, %r462, %r461;
	xor.b32  	%r464, %r463, %r25;
	xor.b32  	%r465, %r464, %r432;
	shf.l.wrap.b32 	%r466, %r276, %r276, 1;
	xor.b32  	%r467, %r465, %r466;
	not.b32 	%r468, %r467;
	shf.l.wrap.b32 	%r469, %r465, %r465, 15;
	mul.lo.s32 	%r470, %r469, 5;
	xor.b32  	%r471, %r66, %r470;
	xor.b32  	%r472, %r471, %r333;
	mul.lo.s32 	%r473, %r472, 3;
	and.b32  	%r474, %r359, %r396;
	xor.b32  	%r475, %r474, %r473;
	xor.b32  	%r476, %r475, %r26;
	xor.b32  	%r477, %r476, %r444;
	shf.l.wrap.b32 	%r478, %r288, %r288, 1;
	xor.b32  	%r479, %r477, %r478;
	not.b32 	%r480, %r479;
	shf.l.wrap.b32 	%r481, %r477, %r477, 15;
	mul.lo.s32 	%r482, %r481, 5;
	xor.b32  	%r483, %r65, %r482;
	xor.b32  	%r484, %r483, %r345;
	mul.lo.s32 	%r485, %r484, 3;
	and.b32  	%r486, %r371, %r408;
	xor.b32  	%r487, %r486, %r485;
	xor.b32  	%r488, %r487, %r27;
	xor.b32  	%r489, %r488, %r456;
	shf.l.wrap.b32 	%r490, %r300, %r300, 1;
	xor.b32  	%r491, %r489, %r490;
	not.b32 	%r492, %r491;
	shf.l.wrap.b32 	%r493, %r489, %r489, 15;
	mul.lo.s32 	%r494, %r493, 5;
	xor.b32  	%r495, %r64, %r494;
	xor.b32  	%r496, %r495, %r357;
	mul.lo.s32 	%r497, %r496, 3;
	and.b32  	%r498, %r383, %r420;
	xor.b32  	%r499, %r498, %r497;
	xor.b32  	%r500, %r499, %r12;
	xor.b32  	%r501, %r500, %r468;
	shf.l.wrap.b32 	%r502, %r312, %r312, 1;
	xor.b32  	%r503, %r501, %r502;
	not.b32 	%r504, %r503;
	shf.l.wrap.b32 	%r505, %r501, %r501, 15;
	mul.lo.s32 	%r506, %r505, 5;
	xor.b32  	%r507, %r63, %r506;
	xor.b32  	%r508, %r507, %r369;
	mul.lo.s32 	%r509, %r508, 3;
	and.b32  	%r510, %r395, %r432;
	xor.b32  	%r511, %r510, %r509;
	xor.b32  	%r512, %r511, %r13;
	xor.b32  	%r513, %r512, %r480;
	shf.l.wrap.b32 	%r514, %r324, %r324, 1;
	xor.b32  	%r515, %r513, %r514;
	not.b32 	%r516, %r515;
	shf.l.wrap.b32 	%r517, %r513, %r513, 15;
	mul.lo.s32 	%r518, %r517, 5;
	xor.b32  	%r519, %r62, %r518;
	xor.b32  	%r520, %r519, %r381;
	mul.lo.s32 	%r521, %r520, 3;
	and.b32  	%r522, %r407, %r444;
	xor.b32  	%r523, %r522, %r521;
	xor.b32  	%r524, %r523, %r14;
	xor.b32  	%r525, %r524, %r492;
	shf.l.wrap.b32 	%r526, %r336, %r336, 1;
	xor.b32  	%r527, %r525, %r526;
	not.b32 	%r528, %r527;
	shf.l.wrap.b32 	%r529, %r525, %r525, 15;
	mul.lo.s32 	%r530, %r529, 5;
	xor.b32  	%r531, %r61, %r530;
	xor.b32  	%r532, %r531, %r393;
	mul.lo.s32 	%r533, %r532, 3;
	and.b32  	%r534, %r419, %r456;
	xor.b32  	%r535, %r534, %r533;
	xor.b32  	%r536, %r535, %r15;
	xor.b32  	%r537, %r536, %r504;
	shf.l.wrap.b32 	%r538, %r348, %r348, 1;
	xor.b32  	%r539, %r537, %r538;
	not.b32 	%r540, %r539;
	shf.l.wrap.b32 	%r541, %r537, %r537, 15;
	mul.lo.s32 	%r542, %r541, 5;
	xor.b32  	%r543, %r60, %r542;
	xor.b32  	%r544, %r543, %r405;
	mul.lo.s32 	%r545, %r544, 3;
	and.b32  	%r546, %r431, %r468;
	xor.b32  	%r547, %r546, %r545;
	xor.b32  	%r548, %r547, %r16;
	xor.b32  	%r549, %r548, %r516;
	shf.l.wrap.b32 	%r550, %r360, %r360, 1;
	xor.b32  	%r551, %r549, %r550;
	not.b32 	%r552, %r551;
	shf.l.wrap.b32 	%r553, %r549, %r549, 15;
	mul.lo.s32 	%r554, %r553, 5;
	xor.b32  	%r555, %r59, %r554;
	xor.b32  	%r556, %r555, %r417;
	mul.lo.s32 	%r557, %r556, 3;
	and.b32  	%r558, %r443, %r480;
	xor.b32  	%r559, %r558, %r557;
	xor.b32  	%r560, %r559, %r17;
	xor.b32  	%r561, %r560, %r528;
	shf.l.wrap.b32 	%r562, %r372, %r372, 1;
	xor.b32  	%r563, %r561, %r562;
	not.b32 	%r564, %r563;
	shf.l.wrap.b32 	%r565, %r561, %r561, 15;
	mul.lo.s32 	%r566, %r565, 5;
	xor.b32  	%r567, %r58, %r566;
	xor.b32  	%r568, %r567, %r429;
	mul.lo.s32 	%r569, %r568, 3;
	and.b32  	%r570, %r455, %r492;
	xor.b32  	%r571, %r570, %r569;
	xor.b32  	%r572, %r571, %r18;
	xor.b32  	%r573, %r572, %r540;
	shf.l.wrap.b32 	%r574, %r384, %r384, 1;
	xor.b32  	%r575, %r573, %r574;
	not.b32 	%r576, %r575;
	shf.l.wrap.b32 	%r577, %r573, %r573, 15;
	mul.lo.s32 	%r578, %r577, 5;
	xor.b32  	%r579, %r57, %r578;
	xor.b32  	%r580, %r579, %r441;
	mul.lo.s32 	%r581, %r580, 3;
	and.b32  	%r582, %r467, %r504;
	xor.b32  	%r583, %r582, %r581;
	xor.b32  	%r584, %r583, %r19;
	xor.b32  	%r585, %r584, %r552;
	shf.l.wrap.b32 	%r586, %r396, %r396, 1;
	xor.b32  	%r587, %r585, %r586;
	not.b32 	%r588, %r587;
	shf.l.wrap.b32 	%r589, %r585, %r585, 15;
	mul.lo.s32 	%r590, %r589, 5;
	xor.b32  	%r591, %r56, %r590;
	xor.b32  	%r592, %r591, %r453;
	mul.lo.s32 	%r593, %r592, 3;
	and.b32  	%r594, %r479, %r516;
	xor.b32  	%r595, %r594, %r593;
	xor.b32  	%r596, %r595, %r20;
	xor.b32  	%r597, %r596, %r564;
	shf.l.wrap.b32 	%r598, %r408, %r408, 1;
	xor.b32  	%r599, %r597, %r598;
	not.b32 	%r600, %r599;
	shf.l.wrap.b32 	%r601, %r597, %r597, 15;
	mul.lo.s32 	%r602, %r601, 5;
	xor.b32  	%r603, %r71, %r602;
	xor.b32  	%r604, %r603, %r465;
	mul.lo.s32 	%r605, %r604, 3;
	and.b32  	%r606, %r491, %r528;
	xor.b32  	%r607, %r606, %r605;
	xor.b32  	%r608, %r607, %r21;
	xor.b32  	%r609, %r608, %r576;
	shf.l.wrap.b32 	%r610, %r420, %r420, 1;
	xor.b32  	%r611, %r609, %r610;
	not.b32 	%r612, %r611;
	shf.l.wrap.b32 	%r613, %r609, %r609, 15;
	mul.lo.s32 	%r614, %r613, 5;
	xor.b32  	%r615, %r70, %r614;
	xor.b32  	%r616, %r615, %r477;
	mul.lo.s32 	%r617, %r616, 3;
	and.b32  	%r618, %r503, %r540;
	xor.b32  	%r619, %r618, %r617;
	xor.b32  	%r620, %r619, %r22;
	xor.b32  	%r621, %r620, %r588;
	shf.l.wrap.b32 	%r622, %r432, %r432, 1;
	xor.b32  	%r623, %r621, %r622;
	not.b32 	%r624, %r623;
	shf.l.wrap.b32 	%r625, %r621, %r621, 15;
	mul.lo.s32 	%r626, %r625, 5;
	xor.b32  	%r627, %r69, %r626;
	xor.b32  	%r628, %r627, %r489;
	mul.lo.s32 	%r629, %r628, 3;
	and.b32  	%r630, %r515, %r552;
	xor.b32  	%r631, %r630, %r629;
	xor.b32  	%r632, %r631, %r23;
	xor.b32  	%r633, %r632, %r600;
	shf.l.wrap.b32 	%r634, %r444, %r444, 1;
	xor.b32  	%r635, %r633, %r634;
	not.b32 	%r636, %r635;
	shf.l.wrap.b32 	%r637, %r633, %r633, 15;
	mul.lo.s32 	%r638, %r637, 5;
	xor.b32  	%r639, %r68, %r638;
	xor.b32  	%r640, %r639, %r501;
	mul.lo.s32 	%r641, %r640, 3;
	and.b32  	%r642, %r527, %r564;
	xor.b32  	%r643, %r642, %r641;
	xor.b32  	%r644, %r643, %r24;
	xor.b32  	%r645, %r644, %r612;
	shf.l.wrap.b32 	%r646, %r456, %r456, 1;
	xor.b32  	%r647, %r645, %r646;
	not.b32 	%r648, %r647;
	shf.l.wrap.b32 	%r649, %r645, %r645, 15;
	mul.lo.s32 	%r650, %r649, 5;
	xor.b32  	%r651, %r67, %r650;
	xor.b32  	%r652, %r651, %r513;
	mul.lo.s32 	%r653, %r652, 3;
	and.b32  	%r654, %r539, %r576;
	xor.b32  	%r655, %r654, %r653;
	xor.b32  	%r656, %r655, %r25;
	xor.b32  	%r657, %r656, %r624;
	shf.l.wrap.b32 	%r658, %r468, %r468, 1;
	xor.b32  	%r659, %r657, %r658;
	not.b32 	%r660, %r659;
	shf.l.wrap.b32 	%r661, %r657, %r657, 15;
	mul.lo.s32 	%r662, %r661, 5;
	xor.b32  	%r663, %r66, %r662;
	xor.b32  	%r664, %r663, %r525;
	mul.lo.s32 	%r665, %r664, 3;
	and.b32  	%r666, %r551, %r588;
	xor.b32  	%r667, %r666, %r665;
	xor.b32  	%r668, %r667, %r26;
	xor.b32  	%r669, %r668, %r636;
	shf.l.wrap.b32 	%r670, %r480, %r480, 1;
	xor.b32  	%r671, %r669, %r670;
	not.b32 	%r672, %r671;
	shf.l.wrap.b32 	%r673, %r669, %r669, 15;
	mul.lo.s32 	%r674, %r673, 5;
	xor.b32  	%r675, %r65, %r674;
	xor.b32  	%r676, %r675, %r537;
	mul.lo.s32 	%r677, %r676, 3;
	and.b32  	%r678, %r563, %r600;
	xor.b32  	%r679, %r678, %r677;
	xor.b32  	%r680, %r679, %r27;
	xor.b32  	%r681, %r680, %r648;
	shf.l.wrap.b32 	%r682, %r492, %r492, 1;
	xor.b32  	%r683, %r681, %r682;
	not.b32 	%r684, %r683;
	add.s32 	%r685, %r66, %r62;
	add.s32 	%r686, %r685, %r70;
	add.s32 	%r687, %r686, %r681;
	add.s32 	%r688, %r65, %r61;
	add.s32 	%r689, %r688, %r69;
	add.s32 	%r690, %r689, %r669;
	add.s32 	%r691, %r64, %r60;
	add.s32 	%r692, %r691, %r68;
	add.s32 	%r693, %r692, %r657;
	add.s32 	%r694, %r63, %r59;
	add.s32 	%r695, %r694, %r67;
	add.s32 	%r696, %r695, %r645;
	add.s32 	%r697, %r62, %r58;
	add.s32 	%r698, %r685, %r58;
	add.s32 	%r699, %r698, %r633;
	add.s32 	%r700, %r61, %r57;
	add.s32 	%r701, %r688, %r57;
	add.s32 	%r702, %r701, %r621;
	add.s32 	%r703, %r60, %r56;
	add.s32 	%r704, %r691, %r56;
	add.s32 	%r705, %r704, %r609;
	add.s32 	%r706, %r694, %r71;
	add.s32 	%r707, %r706, %r597;
	add.s32 	%r708, %r697, %r70;
	add.s32 	%r709, %r708, %r585;
	add.s32 	%r710, %r700, %r69;
	add.s32 	%r711, %r710, %r573;
	add.s32 	%r712, %r703, %r68;
	add.s32 	%r713, %r712, %r561;
	add.s32 	%r714, %r67, %r59;
	add.s32 	%r715, %r714, %r71;
	add.s32 	%r716, %r715, %r549;
	sub.s32 	%r717, %r56, %r12;
	sub.s32 	%r718, %r57, %r13;
	sub.s32 	%r719, %r58, %r14;
	sub.s32 	%r720, %r59, %r15;
	sub.s32 	%r721, %r60, %r16;
	sub.s32 	%r722, %r61, %r17;
	sub.s32 	%r723, %r62, %r18;
	sub.s32 	%r724, %r63, %r19;
	sub.s32 	%r725, %r64, %r20;
	sub.s32 	%r726, %r65, %r21;
	sub.s32 	%r727, %r66, %r22;
	sub.s32 	%r728, %r67, %r23;
	sub.s32 	%r729, %r68, %r24;
	sub.s32 	%r730, %r69, %r25;
	sub.s32 	%r731, %r70, %r26;
	sub.s32 	%r732, %r71, %r27;
	add.s32 	%r733, %r717, 128;
	shf.l.wrap.b32 	%r734, %r723, %r723, 17;
	shf.l.wrap.b32 	%r735, %r724, %r724, 17;
	shf.l.wrap.b32 	%r736, %r725, %r725, 17;
	shf.l.wrap.b32 	%r737, %r726, %r726, 17;
	shf.l.wrap.b32 	%r738, %r727, %r727, 17;
	shf.l.wrap.b32 	%r739, %r728, %r728, 17;
	shf.l.wrap.b32 	%r740, %r729, %r729, 17;
	shf.l.wrap.b32 	%r741, %r730, %r730, 17;
	shf.l.wrap.b32 	%r742, %r731, %r731, 17;
	shf.l.wrap.b32 	%r743, %r732, %r732, 17;
	shf.l.wrap.b32 	%r744, %r687, %r687, 15;
	mul.lo.s32 	%r745, %r744, 5;
	xor.b32  	%r746, %r716, %r745;
	xor.b32  	%r747, %r746, %r600;
	xor.b32  	%r748, %r747, 2;
	mul.lo.s32 	%r749, %r748, 3;
	not.b32 	%r750, %r734;
	and.b32  	%r751, %r737, %r750;
	xor.b32  	%r752, %r751, %r749;
	xor.b32  	%r753, %r752, %r741;
	xor.b32  	%r754, %r753, 128;
	shf.l.wrap.b32 	%r755, %r733, %r733, 18;
	xor.b32  	%r756, %r754, %r755;
	not.b32 	%r757, %r756;
	shf.l.wrap.b32 	%r758, %r753, %r754, 15;
	mul.lo.s32 	%r759, %r758, 5;
	xor.b32  	%r760, %r713, %r759;
	xor.b32  	%r761, %r760, %r588;
	mul.lo.s32 	%r762, %r761, 3;
	not.b32 	%r763, %r735;
	and.b32  	%r764, %r738, %r763;
	xor.b32  	%r765, %r764, %r762;
	xor.b32  	%r766, %r765, %r742;
	shf.l.wrap.b32 	%r767, %r718, %r718, 18;
	xor.b32  	%r768, %r766, %r767;
	not.b32 	%r769, %r768;
	shf.l.wrap.b32 	%r770, %r766, %r766, 15;
	mul.lo.s32 	%r771, %r770, 5;
	xor.b32  	%r772, %r711, %r771;
	xor.b32  	%r773, %r772, %r576;
	mul.lo.s32 	%r774, %r773, 3;
	not.b32 	%r775, %r736;
	and.b32  	%r776, %r739, %r775;
	xor.b32  	%r777, %r776, %r774;
	xor.b32  	%r778, %r777, %r743;
	shf.l.wrap.b32 	%r779, %r719, %r719, 18;
	xor.b32  	%r780, %r778, %r779;
	not.b32 	%r781, %r780;
	shf.l.wrap.b32 	%r782, %r778, %r778, 15;
	mul.lo.s32 	%r783, %r782, 5;
	xor.b32  	%r784, %r709, %r783;
	xor.b32  	%r785, %r784, %r564;
	mul.lo.s32 	%r786, %r785, 3;
	not.b32 	%r787, %r737;
	and.b32  	%r788, %r740, %r787;
	xor.b32  	%r789, %r788, %r786;
	xor.b32  	%r790, %r789, %r757;
	shf.l.wrap.b32 	%r791, %r720, %r720, 18;
	xor.b32  	%r792, %r790, %r791;
	not.b32 	%r793, %r792;
	shf.l.wrap.b32 	%r794, %r790, %r790, 15;
	mul.lo.s32 	%r795, %r794, 5;
	xor.b32  	%r796, %r707, %r795;
	xor.b32  	%r797, %r796, %r552;
	mul.lo.s32 	%r798, %r797, 3;
	not.b32 	%r799, %r738;
	and.b32  	%r800, %r741, %r799;
	xor.b32  	%r801, %r800, %r798;
	xor.b32  	%r802, %r801, %r769;
	shf.l.wrap.b32 	%r803, %r721, %r721, 18;
	xor.b32  	%r804, %r802, %r803;
	not.b32 	%r805, %r804;
	shf.l.wrap.b32 	%r806, %r802, %r802, 15;
	mul.lo.s32 	%r807, %r806, 5;
	xor.b32  	%r808, %r705, %r807;
	xor.b32  	%r809, %r808, %r540;
	mul.lo.s32 	%r810, %r809, 3;
	not.b32 	%r811, %r739;
	and.b32  	%r812, %r742, %r811;
	xor.b32  	%r813, %r812, %r810;
	xor.b32  	%r814, %r813, %r781;
	shf.l.wrap.b32 	%r815, %r722, %r722, 18;
	xor.b32  	%r816, %r814, %r815;
	not.b32 	%r817, %r816;
	shf.l.wrap.b32 	%r818, %r814, %r814, 15;
	mul.lo.s32 	%r819, %r818, 5;
	xor.b32  	%r820, %r702, %r819;
	xor.b32  	%r821, %r820, %r528;
	mul.lo.s32 	%r822, %r821, 3;
	not.b32 	%r823, %r740;
	and.b32  	%r824, %r743, %r823;
	xor.b32  	%r825, %r824, %r822;
	xor.b32  	%r826, %r825, %r793;
	shf.l.wrap.b32 	%r827, %r723, %r723, 18;
	xor.b32  	%r828, %r826, %r827;
	not.b32 	%r829, %r828;
	shf.l.wrap.b32 	%r830, %r826, %r826, 15;
	mul.lo.s32 	%r831, %r830, 5;
	xor.b32  	%r832, %r699, %r831;
	xor.b32  	%r833, %r832, %r516;
	mul.lo.s32 	%r834, %r833, 3;
	not.b32 	%r835, %r741;
	and.b32  	%r836, %r757, %r835;
	xor.b32  	%r837, %r836, %r834;
	xor.b32  	%r838, %r837, %r805;
	shf.l.wrap.b32 	%r839, %r724, %r724, 18;
	xor.b32  	%r840, %r838, %r839;
	not.b32 	%r841, %r840;
	shf.l.wrap.b32 	%r842, %r838, %r838, 15;
	mul.lo.s32 	%r843, %r842, 5;
	xor.b32  	%r844, %r696, %r843;
	xor.b32  	%r845, %r844, %r504;
	mul.lo.s32 	%r846, %r845, 3;
	not.b32 	%r847, %r742;
	and.b32  	%r848, %r769, %r847;
	xor.b32  	%r849, %r848, %r846;
	xor.b32  	%r850, %r849, %r817;
	shf.l.wrap.b32 	%r851, %r725, %r725, 18;
	xor.b32  	%r852, %r850, %r851;
	not.b32 	%r853, %r852;
	shf.l.wrap.b32 	%r854, %r850, %r850, 15;
	mul.lo.s32 	%r855, %r854, 5;
	xor.b32  	%r856, %r693, %r855;
	xor.b32  	%r857, %r856, %r684;
	mul.lo.s32 	%r858, %r857, 3;
	not.b32 	%r859, %r743;
	and.b32  	%r860, %r781, %r859;
	xor.b32  	%r861, %r860, %r858;
	xor.b32  	%r862, %r861, %r829;
	shf.l.wrap.b32 	%r863, %r726, %r726, 18;
	xor.b32  	%r864, %r862, %r863;
	not.b32 	%r865, %r864;
	shf.l.wrap.b32 	%r866, %r862, %r862, 15;
	mul.lo.s32 	%r867, %r866, 5;
	xor.b32  	%r868, %r690, %r867;
	xor.b32  	%r869, %r868, %r672;
	mul.lo.s32 	%r870, %r869, 3;
	and.b32  	%r871, %r756, %r793;
	xor.b32  	%r872, %r871, %r870;
	xor.b32  	%r873, %r872, %r841;
	shf.l.wrap.b32 	%r874, %r727, %r727, 18;
	xor.b32  	%r875, %r873, %r874;
	not.b32 	%r876, %r875;
	shf.l.wrap.b32 	%r877, %r873, %r873, 15;
	mul.lo.s32 	%r878, %r877, 5;
	xor.b32  	%r879, %r878, %r660;
	xor.b32  	%r880, %r879, %r687;
	mul.lo.s32 	%r881, %r880, 3;
	and.b32  	%r882, %r768, %r805;
	xor.b32  	%r883, %r882, %r881;
	xor.b32  	%r884, %r883, %r853;
	shf.l.wrap.b32 	%r885, %r728, %r728, 18;
	xor.b32  	%r886, %r884, %r885;
	not.b32 	%r887, %r886;
	shf.l.wrap.b32 	%r888, %r884, %r884, 15;
	mul.lo.s32 	%r889, %r888, 5;
	xor.b32  	%r890, %r889, %r648;
	xor.b32  	%r891, %r890, %r754;
	mul.lo.s32 	%r892, %r891, 3;
	and.b32  	%r893, %r780, %r817;
	xor.b32  	%r894, %r893, %r892;
	xor.b32  	%r895, %r894, %r865;
	shf.l.wrap.b32 	%r896, %r729, %r729, 18;
	xor.b32  	%r897, %r895, %r896;
	not.b32 	%r898, %r897;
	shf.l.wrap.b32 	%r899, %r895, %r895, 15;
	mul.lo.s32 	%r900, %r899, 5;
	xor.b32  	%r901, %r900, %r636;
	xor.b32  	%r902, %r901, %r766;
	mul.lo.s32 	%r903, %r902, 3;
	and.b32  	%r904, %r792, %r829;
	xor.b32  	%r905, %r904, %r903;
	xor.b32  	%r906, %r905, %r876;
	shf.l.wrap.b32 	%r907, %r730, %r730, 18;
	xor.b32  	%r908, %r906, %r907;
	not.b32 	%r909, %r908;
	shf.l.wrap.b32 	%r910, %r906, %r906, 15;
	mul.lo.s32 	%r911, %r910, 5;
	xor.b32  	%r912, %r911, %r624;
	xor.b32  	%r913, %r912, %r778;
	mul.lo.s32 	%r914, %r913, 3;
	and.b32  	%r915, %r804, %r841;
	xor.b32  	%r916, %r915, %r914;
	xor.b32  	%r917, %r916, %r887;
	shf.l.wrap.b32 	%r918, %r731, %r731, 18;
	xor.b32  	%r919, %r917, %r918;
	not.b32 	%r920, %r919;
	shf.l.wrap.b32 	%r921, %r917, %r917, 15;
	mul.lo.s32 	%r922, %r921, 5;
	xor.b32  	%r923, %r922, %r612;
	xor.b32  	%r924, %r923, %r790;
	mul.lo.s32 	%r925, %r924, 3;
	and.b32  	%r926, %r816, %r853;
	xor.b32  	%r927, %r926, %r925;
	xor.b32  	%r928, %r927, %r898;
	shf.l.wrap.b32 	%r929, %r732, %r732, 18;
	xor.b32  	%r930, %r928, %r929;
	not.b32 	%r931, %r930;
	shf.l.wrap.b32 	%r932, %r928, %r928, 15;
	mul.lo.s32 	%r933, %r932, 5;
	xor.b32  	%r934, %r933, %r600;
	xor.b32  	%r935, %r934, %r802;
	mul.lo.s32 	%r936, %r935, 3;
	and.b32  	%r937, %r828, %r865;
	xor.b32  	%r938, %r937, %r936;
	xor.b32  	%r939, %r938, %r909;
	xor.b32  	%r940, %r939, 128;
	shf.l.wrap.b32 	%r941, %r757, %r757, 1;
	xor.b32  	%r942, %r940, %r941;
	not.b32 	%r943, %r942;
	shf.l.wrap.b32 	%r944, %r939, %r940, 15;
	mul.lo.s32 	%r945, %r944, 5;
	xor.b32  	%r946, %r945, %r588;
	xor.b32  	%r947, %r946, %r814;
	mul.lo.s32 	%r948, %r947, 3;
	and.b32  	%r949, %r840, %r876;
	xor.b32  	%r950, %r949, %r948;
	xor.b32  	%r951, %r950, %r920;
	shf.l.wrap.b32 	%r952, %r769, %r769, 1;
	xor.b32  	%r953, %r951, %r952;
	not.b32 	%r954, %r953;
	shf.l.wrap.b32 	%r955, %r951, %r951, 15;
	mul.lo.s32 	%r956, %r955, 5;
	xor.b32  	%r957, %r956, %r576;
	xor.b32  	%r958, %r957, %r826;
	mul.lo.s32 	%r959, %r958, 3;
	and.b32  	%r960, %r852, %r887;
	xor.b32  	%r961, %r960, %r959;
	xor.b32  	%r962, %r961, %r931;
	shf.l.wrap.b32 	%r963, %r781, %r781, 1;
	xor.b32  	%r964, %r962, %r963;
	not.b32 	%r965, %r964;
	shf.l.wrap.b32 	%r966, %r962, %r962, 15;
	mul.lo.s32 	%r967, %r966, 5;
	xor.b32  	%r968, %r967, %r564;
	xor.b32  	%r969, %r968, %r838;
	mul.lo.s32 	%r970, %r969, 3;
	and.b32  	%r971, %r864, %r898;
	xor.b32  	%r972, %r971, %r970;
	xor.b32  	%r973, %r972, %r943;
	shf.l.wrap.b32 	%r974, %r793, %r793, 1;
	xor.b32  	%r975, %r973, %r974;
	not.b32 	%r976, %r975;
	shf.l.wrap.b32 	%r977, %r973, %r973, 15;
	mul.lo.s32 	%r978, %r977, 5;
	xor.b32  	%r979, %r978, %r552;
	xor.b32  	%r980, %r979, %r850;
	mul.lo.s32 	%r981, %r980, 3;
	and.b32  	%r982, %r875, %r909;
	xor.b32  	%r983, %r982, %r981;
	xor.b32  	%r984, %r983, %r954;
	shf.l.wrap.b32 	%r985, %r805, %r805, 1;
	xor.b32  	%r986, %r984, %r985;
	not.b32 	%r987, %r986;
	shf.l.wrap.b32 	%r988, %r984, %r984, 15;
	mul.lo.s32 	%r989, %r988, 5;
	xor.b32  	%r990, %r989, %r540;
	xor.b32  	%r991, %r990, %r862;
	mul.lo.s32 	%r992, %r991, 3;
	and.b32  	%r993, %r886, %r920;
	xor.b32  	%r994, %r993, %r992;
	xor.b32  	%r995, %r994, %r965;
	shf.l.wrap.b32 	%r996, %r817, %r817, 1;
	xor.b32  	%r997, %r995, %r996;
	not.b32 	%r998, %r997;
	shf.l.wrap.b32 	%r999, %r995, %r995, 15;
	mul.lo.s32 	%r1000, %r999, 5;
	xor.b32  	%r1001, %r1000, %r528;
	xor.b32  	%r1002, %r1001, %r873;
	mul.lo.s32 	%r1003, %r1002, 3;
	and.b32  	%r1004, %r897, %r931;
	xor.b32  	%r1005, %r1004, %r1003;
	xor.b32  	%r1006, %r1005, %r976;
	shf.l.wrap.b32 	%r1007, %r829, %r829, 1;
	xor.b32  	%r1008, %r1006, %r1007;
	not.b32 	%r1009, %r1008;
	shf.l.wrap.b32 	%r1010, %r1006, %r1006, 15;
	mul.lo.s32 	%r1011, %r1010, 5;
	xor.b32  	%r1012, %r1011, %r516;
	xor.b32  	%r1013, %r1012, %r884;
	mul.lo.s32 	%r1014, %r1013, 3;
	and.b32  	%r1015, %r908, %r943;
	xor.b32  	%r1016, %r1015, %r1014;
	xor.b32  	%r1017, %r1016, %r987;
	shf.l.wrap.b32 	%r1018, %r841, %r841, 1;
	xor.b32  	%r1019, %r1017, %r1018;
	not.b32 	%r1020, %r1019;
	shf.l.wrap.b32 	%r1021, %r1017, %r1017, 15;
	mul.lo.s32 	%r1022, %r1021, 5;
	xor.b32  	%r1023, %r1022, %r504;
	xor.b32  	%r1024, %r1023, %r895;
	mul.lo.s32 	%r1025, %r1024, 3;
	and.b32  	%r1026, %r919, %r954;
	xor.b32  	%r1027, %r1026, %r1025;
	xor.b32  	%r1028, %r1027, %r998;
	shf.l.wrap.b32 	%r1029, %r853, %r853, 1;
	xor.b32  	%r1030, %r1028, %r1029;
	not.b32 	%r1031, %r1030;
	shf.l.wrap.b32 	%r1032, %r1028, %r1028, 15;
	mul.lo.s32 	%r1033, %r1032, 5;
	xor.b32  	%r1034, %r1033, %r684;
	xor.b32  	%r1035, %r1034, %r906;
	mul.lo.s32 	%r1036, %r1035, 3;
	and.b32  	%r1037, %r930, %r965;
	xor.b32  	%r1038, %r1037, %r1036;
	xor.b32  	%r1039, %r1038, %r1009;
	shf.l.wrap.b32 	%r1040, %r865, %r865, 1;
	xor.b32  	%r1041, %r1039, %r1040;
	not.b32 	%r1042, %r1041;
	shf.l.wrap.b32 	%r1043, %r1039, %r1039, 15;
	mul.lo.s32 	%r1044, %r1043, 5;
	xor.b32  	%r1045, %r1044, %r672;
	xor.b32  	%r1046, %r1045, %r917;
	mul.lo.s32 	%r1047, %r1046, 3;
	and.b32  	%r1048, %r942, %r976;
	xor.b32  	%r1049, %r1048, %r1047;
	xor.b32  	%r1050, %r1049, %r1020;
	shf.l.wrap.b32 	%r1051, %r876, %r876, 1;
	xor.b32  	%r1052, %r1050, %r1051;
	not.b32 	%r1053, %r1052;
	shf.l.wrap.b32 	%r1054, %r1050, %r1050, 15;
	mul.lo.s32 	%r1055, %r1054, 5;
	xor.b32  	%r1056, %r1055, %r660;
	xor.b32  	%r1057, %r1056, %r928;
	mul.lo.s32 	%r1058, %r1057, 3;
	and.b32  	%r1059, %r953, %r987;
	xor.b32  	%r1060, %r1059, %r1058;
	xor.b32  	%r1061, %r1060, %r1031;
	shf.l.wrap.b32 	%r1062, %r887, %r887, 1;
	xor.b32  	%r1063, %r1061, %r1062;
	not.b32 	%r1064, %r1063;
	shf.l.wrap.b32 	%r1065, %r1061, %r1061, 15;
	mul.lo.s32 	%r1066, %r1065, 5;
	xor.b32  	%r1067, %r1066, %r648;
	xor.b32  	%r1068, %r1067, %r940;
	mul.lo.s32 	%r1069, %r1068, 3;
	and.b32  	%r1070, %r964, %r998;
	xor.b32  	%r1071, %r1070, %r1069;
	xor.b32  	%r1072, %r1071, %r1042;
	shf.l.wrap.b32 	%r1073, %r898, %r898, 1;
	xor.b32  	%r1074, %r1072, %r1073;
	not.b32 	%r1075, %r1074;
	shf.l.wrap.b32 	%r1076, %r1072, %r1072, 15;
	mul.lo.s32 	%r1077, %r1076, 5;
	xor.b32  	%r1078, %r1077, %r636;
	xor.b32  	%r1079, %r1078, %r951;
	mul.lo.s32 	%r1080, %r1079, 3;
	and.b32  	%r1081, %r975, %r1009;
	xor.b32  	%r1082, %r1081, %r1080;
	xor.b32  	%r1083, %r1082, %r1053;
	shf.l.wrap.b32 	%r1084, %r909, %r909, 1;
	xor.b32  	%r1085, %r1083, %r1084;
	not.b32 	%r1086, %r1085;
	shf.l.wrap.b32 	%r1087, %r1083, %r1083, 15;
	mul.lo.s32 	%r1088, %r1087, 5;
	xor.b32  	%r1089, %r1088, %r624;
	xor.b32  	%r1090, %r1089, %r962;
	mul.lo.s32 	%r1091, %r1090, 3;
	and.b32  	%r1092, %r986, %r1020;
	xor.b32  	%r1093, %r1092, %r1091;
	xor.b32  	%r1094, %r1093, %r1064;
	shf.l.wrap.b32 	%r1095, %r920, %r920, 1;
	xor.b32  	%r1096, %r1094, %r1095;
	not.b32 	%r1097, %r1096;
	shf.l.wrap.b32 	%r1098, %r1094, %r1094, 15;
	mul.lo.s32 	%r1099, %r1098, 5;
	xor.b32  	%r1100, %r1099, %r612;
	xor.b32  	%r1101, %r1100, %r973;
	mul.lo.s32 	%r1102, %r1101, 3;
	and.b32  	%r1103, %r997, %r1031;
	xor.b32  	%r1104, %r1103, %r1102;
	xor.b32  	%r1105, %r1104, %r1075;
	shf.l.wrap.b32 	%r1106, %r931, %r931, 1;
	xor.b32  	%r1107, %r1105, %r1106;
	not.b32 	%r1108, %r1107;
	shf.l.wrap.b32 	%r1109, %r1105, %r1105, 15;
	mul.lo.s32 	%r1110, %r1109, 5;
	xor.b32  	%r1111, %r1110, %r600;
	xor.b32  	%r1112, %r1111, %r984;
	mul.lo.s32 	%r1113, %r1112, 3;
	and.b32  	%r1114, %r1008, %r1042;
	xor.b32  	%r1115, %r1114, %r1113;
	xor.b32  	%r1116, %r1115, %r1086;
	xor.b32  	%r1117, %r1116, 128;
	shf.l.wrap.b32 	%r1118, %r943, %r943, 1;
	xor.b32  	%r1119, %r1117, %r1118;
	not.b32 	%r1120, %r1119;
	shf.l.wrap.b32 	%r1121, %r1116, %r1117, 15;
	mul.lo.s32 	%r1122, %r1121, 5;
	xor.b32  	%r1123, %r1122, %r588;
	xor.b32  	%r1124, %r1123, %r995;
	mul.lo.s32 	%r1125, %r1124, 3;
	and.b32  	%r1126, %r1019, %r1053;
	xor.b32  	%r1127, %r1126, %r1125;
	xor.b32  	%r1128, %r1127, %r1097;
	shf.l.wrap.b32 	%r1129, %r954, %r954, 1;
	xor.b32  	%r1130, %r1128, %r1129;
	not.b32 	%r1131, %r1130;
	shf.l.wrap.b32 	%r1132, %r1128, %r1128, 15;
	mul.lo.s32 	%r1133, %r1132, 5;
	xor.b32  	%r1134, %r1133, %r576;
	xor.b32  	%r1135, %r1134, %r1006;
	mul.lo.s32 	%r1136, %r1135, 3;
	and.b32  	%r1137, %r1030, %r1064;
	xor.b32  	%r1138, %r1137, %r1136;
	xor.b32  	%r1139, %r1138, %r1108;
	shf.l.wrap.b32 	%r1140, %r965, %r965, 1;
	xor.b32  	%r1141, %r1139, %r1140;
	not.b32 	%r1142, %r1141;
	shf.l.wrap.b32 	%r1143, %r1139, %r1139, 15;
	mul.lo.s32 	%r1144, %r1143, 5;
	xor.b32  	%r1145, %r1144, %r564;
	xor.b32  	%r1146, %r1145, %r1017;
	mul.lo.s32 	%r1147, %r1146, 3;
	and.b32  	%r1148, %r1041, %r1075;
	xor.b32  	%r1149, %r1148, %r1147;
	xor.b32  	%r1150, %r1149, %r1120;
	shf.l.wrap.b32 	%r1151, %r976, %r976, 1;
	xor.b32  	%r1152, %r1150, %r1151;
	not.b32 	%r1153, %r1152;
	shf.l.wrap.b32 	%r1154, %r1150, %r1150, 15;
	mul.lo.s32 	%r1155, %r1154, 5;
	xor.b32  	%r1156, %r1155, %r552;
	xor.b32  	%r1157, %r1156, %r1028;
	mul.lo.s32 	%r1158, %r1157, 3;
	and.b32  	%r1159, %r1052, %r1086;
	xor.b32  	%r1160, %r1159, %r1158;
	xor.b32  	%r1161, %r1160, %r1131;
	shf.l.wrap.b32 	%r1162, %r987, %r987, 1;
	xor.b32  	%r1163, %r1161, %r1162;
	not.b32 	%r1164, %r1163;
	shf.l.wrap.b32 	%r1165, %r1161, %r1161, 15;
	mul.lo.s32 	%r1166, %r1165, 5;
	xor.b32  	%r1167, %r1166, %r540;
	xor.b32  	%r1168, %r1167, %r1039;
	mul.lo.s32 	%r1169, %r1168, 3;
	and.b32  	%r1170, %r1063, %r1097;
	xor.b32  	%r1171, %r1170, %r1169;
	xor.b32  	%r1172, %r1171, %r1142;
	shf.l.wrap.b32 	%r1173, %r998, %r998, 1;
	xor.b32  	%r1174, %r1172, %r1173;
	not.b32 	%r1175, %r1174;
	shf.l.wrap.b32 	%r1176, %r1172, %r1172, 15;
	mul.lo.s32 	%r1177, %r1176, 5;
	xor.b32  	%r1178, %r1177, %r528;
	xor.b32  	%r1179, %r1178, %r1050;
	mul.lo.s32 	%r1180, %r1179, 3;
	and.b32  	%r1181, %r1074, %r1108;
	xor.b32  	%r1182, %r1181, %r1180;
	xor.b32  	%r1183, %r1182, %r1153;
	shf.l.wrap.b32 	%r1184, %r1009, %r1009, 1;
	xor.b32  	%r1185, %r1184, %r1183;
	not.b32 	%r1186, %r1185;
	shf.l.wrap.b32 	%r1187, %r1183, %r1183, 15;
	mul.lo.s32 	%r1188, %r1187, 5;
	xor.b32  	%r1189, %r1188, %r516;
	xor.b32  	%r1190, %r1189, %r1061;
	mul.lo.s32 	%r1191, %r1190, 3;
	and.b32  	%r1192, %r1085, %r1120;
	xor.b32  	%r1193, %r1192, %r1191;
	xor.b32  	%r1194, %r1193, %r1164;
	shf.l.wrap.b32 	%r1195, %r1020, %r1020, 1;
	xor.b32  	%r1196, %r1195, %r1194;
	not.b32 	%r1197, %r1196;
	shf.l.wrap.b32 	%r1198, %r1194, %r1194, 15;
	mul.lo.s32 	%r1199, %r1198, 5;
	xor.b32  	%r1200, %r1199, %r504;
	xor.b32  	%r1201, %r1200, %r1072;
	mul.lo.s32 	%r1202, %r1201, 3;
	and.b32  	%r1203, %r1096, %r1131;
	xor.b32  	%r1204, %r1203, %r1202;
	xor.b32  	%r1205, %r1204, %r1175;
	shf.l.wrap.b32 	%r1206, %r1031, %r1031, 1;
	xor.b32  	%r1207, %r1206, %r1205;
	not.b32 	%r1208, %r1207;
	shf.l.wrap.b32 	%r1209, %r1205, %r1205, 15;
	mul.lo.s32 	%r1210, %r1209, 5;
	xor.b32  	%r1211, %r1210, %r684;
	xor.b32  	%r1212, %r1211, %r1083;
	mul.lo.s32 	%r1213, %r1212, 3;
	and.b32  	%r1214, %r1107, %r1142;
	xor.b32  	%r1215, %r1214, %r1213;
	xor.b32  	%r1216, %r1215, %r1186;
	shf.l.wrap.b32 	%r1217, %r1042, %r1042, 1;
	xor.b32  	%r1218, %r1217, %r1216;
	not.b32 	%r1219, %r1218;
	shf.l.wrap.b32 	%r1220, %r1216, %r1216, 15;
	mul.lo.s32 	%r1221, %r1220, 5;
	xor.b32  	%r1222, %r1221, %r672;
	xor.b32  	%r1223, %r1222, %r1094;
	mul.lo.s32 	%r1224, %r1223, 3;
	and.b32  	%r1225, %r1119, %r1153;
	xor.b32  	%r1226, %r1225, %r1224;
	xor.b32  	%r1227, %r1226, %r1197;
	shf.l.wrap.b32 	%r1228, %r1053, %r1053, 1;
	xor.b32  	%r1229, %r1228, %r1227;
	not.b32 	%r1230, %r1229;
	shf.l.wrap.b32 	%r1231, %r1227, %r1227, 15;
	mul.lo.s32 	%r1232, %r1231, 5;
	xor.b32  	%r1233, %r1232, %r660;
	xor.b32  	%r1234, %r1233, %r1105;
	mul.lo.s32 	%r1235, %r1234, 3;
	and.b32  	%r1236, %r1130, %r1164;
	xor.b32  	%r1237, %r1236, %r1235;
	xor.b32  	%r1238, %r1237, %r1208;
	shf.l.wrap.b32 	%r1239, %r1064, %r1064, 1;
	xor.b32  	%r1240, %r1239, %r1238;
	not.b32 	%r1241, %r1240;
	shf.l.wrap.b32 	%r1242, %r1238, %r1238, 15;
	mul.lo.s32 	%r1243, %r1242, 5;
	xor.b32  	%r1244, %r1243, %r648;
	xor.b32  	%r1245, %r1244, %r1117;
	mul.lo.s32 	%r1246, %r1245, 3;
	and.b32  	%r1247, %r1141, %r1175;
	xor.b32  	%r1248, %r1247, %r1246;
	xor.b32  	%r1249, %r1248, %r1219;
	shf.l.wrap.b32 	%r1250, %r1075, %r1075, 1;
	xor.b32  	%r1251, %r1250, %r1249;
	not.b32 	%r1252, %r1251;
	shf.l.wrap.b32 	%r1253, %r1249, %r1249, 15;
	mul.lo.s32 	%r1254, %r1253, 5;
	xor.b32  	%r1255, %r1254, %r636;
	xor.b32  	%r1256, %r1255, %r1128;
	mul.lo.s32 	%r1257, %r1256, 3;
	and.b32  	%r1258, %r1152, %r1186;
	xor.b32  	%r1259, %r1258, %r1257;
	xor.b32  	%r1260, %r1259, %r1230;
	shf.l.wrap.b32 	%r1261, %r1086, %r1086, 1;
	xor.b32  	%r1262, %r1260, %r1261;
	shf.l.wrap.b32 	%r1263, %r1260, %r1260, 15;
	mul.lo.s32 	%r1264, %r1263, 5;
	xor.b32  	%r1265, %r1264, %r624;
	xor.b32  	%r1266, %r1265, %r1139;
	mul.lo.s32 	%r1267, %r1266, 3;
	and.b32  	%r1268, %r1163, %r1197;
	xor.b32  	%r1269, %r1268, %r1267;
	xor.b32  	%r1270, %r1269, %r1241;
	shf.l.wrap.b32 	%r1271, %r1097, %r1097, 1;
	xor.b32  	%r1272, %r1270, %r1271;
	shf.l.wrap.b32 	%r1273, %r1270, %r1270, 15;
	mul.lo.s32 	%r1274, %r1273, 5;
	xor.b32  	%r1275, %r1274, %r612;
	xor.b32  	%r1276, %r1275, %r1150;
	mul.lo.s32 	%r1277, %r1276, 3;
	and.b32  	%r1278, %r1174, %r1208;
	xor.b32  	%r1279, %r1278, %r1277;
	xor.b32  	%r1280, %r1279, %r1252;
	shf.l.wrap.b32 	%r1281, %r1108, %r1108, 1;
	xor.b32  	%r1282, %r1280, %r1281;
	add.s32 	%r1283, %r575, %r623;
	sub.s32 	%r1284, %r672, %r1283;
	add.s32 	%r1285, %r1284, %r1280;
	add.s32 	%r1286, %r1285, -2;
	add.s32 	%r1287, %r563, %r611;
	sub.s32 	%r1288, %r660, %r1287;
	add.s32 	%r1289, %r1288, %r1270;
	add.s32 	%r1290, %r1289, -2;
	add.s32 	%r1291, %r551, %r599;
	sub.s32 	%r1292, %r648, %r1291;
	add.s32 	%r1293, %r1292, %r1260;
	add.s32 	%r1294, %r1293, -2;
	add.s32 	%r1295, %r539, %r587;
	sub.s32 	%r1296, %r636, %r1295;
	add.s32 	%r1297, %r1296, %r1249;
	add.s32 	%r1298, %r1297, -2;
	add.s32 	%r1299, %r527, %r575;
	sub.s32 	%r1300, %r624, %r1299;
	add.s32 	%r1301, %r1300, %r1238;
	add.s32 	%r1302, %r1301, -2;
	add.s32 	%r1303, %r515, %r563;
	sub.s32 	%r1304, %r612, %r1303;
	add.s32 	%r1305, %r1304, %r1227;
	add.s32 	%r1306, %r1305, -2;
	add.s32 	%r1307, %r503, %r551;
	sub.s32 	%r1308, %r600, %r1307;
	add.s32 	%r1309, %r1308, %r1216;
	add.s32 	%r1310, %r1309, -2;
	add.s32 	%r1311, %r539, %r683;
	add.s32 	%r1312, %r587, %r1311;
	sub.s32 	%r1313, %r1205, %r1312;
	add.s32 	%r1314, %r1299, %r671;
	sub.s32 	%r1315, %r1194, %r1314;
	add.s32 	%r1316, %r1303, %r659;
	sub.s32 	%r1317, %r1183, %r1316;
	add.s32 	%r1318, %r1307, %r647;
	sub.s32 	%r1319, %r1172, %r1318;
	add.s32 	%r1320, %r1311, %r635;
	sub.s32 	%r1321, %r1161, %r1320;
	not.b32 	%r1322, %r1262;
	not.b32 	%r1323, %r1272;
	not.b32 	%r1324, %r1282;
	add.s32 	%r1325, %r1321, -3;
	add.s32 	%r1326, %r1319, -3;
	add.s32 	%r1327, %r1317, -3;
	add.s32 	%r1328, %r1315, -3;
	add.s32 	%r1329, %r1313, -3;
	shf.l.wrap.b32 	%r1330, %r576, %r576, 17;
	shf.l.wrap.b32 	%r1331, %r588, %r588, 17;
	shf.l.wrap.b32 	%r1332, %r600, %r600, 17;
	shf.l.wrap.b32 	%r1333, %r612, %r612, 17;
	shf.l.wrap.b32 	%r1334, %r624, %r624, 17;
	shf.l.wrap.b32 	%r1335, %r636, %r636, 17;
	shf.l.wrap.b32 	%r1336, %r648, %r648, 17;
	shf.l.wrap.b32 	%r1337, %r660, %r660, 17;
	shf.l.wrap.b32 	%r1338, %r672, %r672, 17;
	shf.l.wrap.b32 	%r1339, %r684, %r684, 17;
	shf.l.wrap.b32 	%r1340, %r1286, %r1286, 15;
	mul.lo.s32 	%r1341, %r1340, 5;
	xor.b32  	%r1342, %r1341, %r1325;
	xor.b32  	%r1343, %r1342, %r1208;
	xor.b32  	%r1344, %r1343, 2;
	mul.lo.s32 	%r1345, %r1344, 3;
	not.b32 	%r1346, %r1330;
	and.b32  	%r1347, %r1333, %r1346;
	xor.b32  	%r1348, %r1347, %r1345;
	xor.b32  	%r1349, %r1348, %r1337;
	xor.b32  	%r1350, %r1349, 128;
	shf.l.wrap.b32 	%r1351, %r504, %r504, 18;
	xor.b32  	%r1352, %r1350, %r1351;
	not.b32 	%r1353, %r1352;
	shf.l.wrap.b32 	%r1354, %r1349, %r1350, 15;
	mul.lo.s32 	%r1355, %r1354, 5;
	xor.b32  	%r1356, %r1326, %r1355;
	xor.b32  	%r1357, %r1356, %r1197;
	mul.lo.s32 	%r1358, %r1357, 3;
	not.b32 	%r1359, %r1331;
	and.b32  	%r1360, %r1334, %r1359;
	xor.b32  	%r1361, %r1360, %r1358;
	xor.b32  	%r1362, %r1361, %r1338;
	shf.l.wrap.b32 	%r1363, %r516, %r516, 18;
	xor.b32  	%r1364, %r1362, %r1363;
	not.b32 	%r1365, %r1364;
	shf.l.wrap.b32 	%r1366, %r1362, %r1362, 15;
	mul.lo.s32 	%r1367, %r1366, 5;
	xor.b32  	%r1368, %r1327, %r1367;
	xor.b32  	%r1369, %r1368, %r1186;
	mul.lo.s32 	%r1370, %r1369, 3;
	not.b32 	%r1371, %r1332;
	and.b32  	%r1372, %r1335, %r1371;
	xor.b32  	%r1373, %r1372, %r1370;
	xor.b32  	%r1374, %r1373, %r1339;
	shf.l.wrap.b32 	%r1375, %r528, %r528, 18;
	xor.b32  	%r1376, %r1374, %r1375;
	not.b32 	%r1377, %r1376;
	shf.l.wrap.b32 	%r1378, %r1374, %r1374, 15;
	mul.lo.s32 	%r1379, %r1378, 5;
	xor.b32  	%r1380, %r1328, %r1379;
	xor.b32  	%r1381, %r1380, %r1175;
	mul.lo.s32 	%r1382, %r1381, 3;
	not.b32 	%r1383, %r1333;
	and.b32  	%r1384, %r1336, %r1383;
	xor.b32  	%r1385, %r1384, %r1382;
	xor.b32  	%r1386, %r1385, %r1353;
	shf.l.wrap.b32 	%r1387, %r540, %r540, 18;
	xor.b32  	%r1388, %r1386, %r1387;
	not.b32 	%r1389, %r1388;
	shf.l.wrap.b32 	%r1390, %r1386, %r1386, 15;
	mul.lo.s32 	%r1391, %r1390, 5;
	xor.b32  	%r1392, %r1329, %r1391;
	xor.b32  	%r1393, %r1392, %r1164;
	mul.lo.s32 	%r1394, %r1393, 3;
	not.b32 	%r1395, %r1334;
	and.b32  	%r1396, %r1337, %r1395;
	xor.b32  	%r1397, %r1396, %r1394;
	xor.b32  	%r1398, %r1397, %r1365;
	shf.l.wrap.b32 	%r1399, %r552, %r552, 18;
	xor.b32  	%r1400, %r1398, %r1399;
	not.b32 	%r1401, %r1400;
	shf.l.wrap.b32 	%r1402, %r1398, %r1398, 15;
	mul.lo.s32 	%r1403, %r1402, 5;
	xor.b32  	%r1404, %r1310, %r1403;
	xor.b32  	%r1405, %r1404, %r1153;
	mul.lo.s32 	%r1406, %r1405, 3;
	not.b32 	%r1407, %r1335;
	and.b32  	%r1408, %r1338, %r1407;
	xor.b32  	%r1409, %r1408, %r1406;
	xor.b32  	%r1410, %r1409, %r1377;
	shf.l.wrap.b32 	%r1411, %r564, %r564, 18;
	xor.b32  	%r1412, %r1410, %r1411;
	not.b32 	%r1413, %r1412;
	shf.l.wrap.b32 	%r1414, %r1410, %r1410, 15;
	mul.lo.s32 	%r1415, %r1414, 5;
	xor.b32  	%r1416, %r1306, %r1415;
	xor.b32  	%r1417, %r1416, %r1142;
	mul.lo.s32 	%r1418, %r1417, 3;
	not.b32 	%r1419, %r1336;
	and.b32  	%r1420, %r1339, %r1419;
	xor.b32  	%r1421, %r1420, %r1418;
	xor.b32  	%r1422, %r1421, %r1389;
	shf.l.wrap.b32 	%r1423, %r576, %r576, 18;
	xor.b32  	%r1424, %r1422, %r1423;
	not.b32 	%r1425, %r1424;
	shf.l.wrap.b32 	%r1426, %r1422, %r1422, 15;
	mul.lo.s32 	%r1427, %r1426, 5;
	xor.b32  	%r1428, %r1302, %r1427;
	xor.b32  	%r1429, %r1428, %r1131;
	mul.lo.s32 	%r1430, %r1429, 3;
	not.b32 	%r1431, %r1337;
	and.b32  	%r1432, %r1353, %r1431;
	xor.b32  	%r1433, %r1432, %r1430;
	xor.b32  	%r1434, %r1433, %r1401;
	shf.l.wrap.b32 	%r1435, %r588, %r588, 18;
	xor.b32  	%r1436, %r1434, %r1435;
	not.b32 	%r1437, %r1436;
	shf.l.wrap.b32 	%r1438, %r1434, %r1434, 15;
	mul.lo.s32 	%r1439, %r1438, 5;
	xor.b32  	%r1440, %r1298, %r1439;
	xor.b32  	%r1441, %r1440, %r1120;
	mul.lo.s32 	%r1442, %r1441, 3;
	not.b32 	%r1443, %r1338;
	and.b32  	%r1444, %r1365, %r1443;
	xor.b32  	%r1445, %r1444, %r1442;
	xor.b32  	%r1446, %r1445, %r1413;
	shf.l.wrap.b32 	%r1447, %r600, %r600, 18;
	xor.b32  	%r1448, %r1446, %r1447;
	not.b32 	%r1449, %r1448;
	shf.l.wrap.b32 	%r1450, %r1446, %r1446, 15;
	mul.lo.s32 	%r1451, %r1450, 5;
	xor.b32  	%r1452, %r1294, %r1451;
	xor.b32  	%r1453, %r1452, %r1324;
	mul.lo.s32 	%r1454, %r1453, 3;
	not.b32 	%r1455, %r1339;
	and.b32  	%r1456, %r1377, %r1455;
	xor.b32  	%r1457, %r1456, %r1454;
	xor.b32  	%r1458, %r1457, %r1425;
	shf.l.wrap.b32 	%r1459, %r612, %r612, 18;
	xor.b32  	%r1460, %r1458, %r1459;
	not.b32 	%r1461, %r1460;
	shf.l.wrap.b32 	%r1462, %r1458, %r1458, 15;
	mul.lo.s32 	%r1463, %r1462, 5;
	xor.b32  	%r1464, %r1290, %r1463;
	xor.b32  	%r1465, %r1464, %r1323;
	mul.lo.s32 	%r1466, %r1465, 3;
	and.b32  	%r1467, %r1352, %r1389;
	xor.b32  	%r1468, %r1467, %r1466;
	xor.b32  	%r1469, %r1468, %r1437;
	shf.l.wrap.b32 	%r1470, %r624, %r624, 18;
	xor.b32  	%r1471, %r1469, %r1470;
	not.b32 	%r1472, %r1471;
	shf.l.wrap.b32 	%r1473, %r1469, %r1469, 15;
	mul.lo.s32 	%r1474, %r1473, 5;
	xor.b32  	%r1475, %r1474, %r1322;
	xor.b32  	%r1476, %r1475, %r1286;
	mul.lo.s32 	%r1477, %r1476, 3;
	and.b32  	%r1478, %r1364, %r1401;
	xor.b32  	%r1479, %r1478, %r1477;
	xor.b32  	%r1480, %r1479, %r1449;
	shf.l.wrap.b32 	%r1481, %r636, %r636, 18;
	xor.b32  	%r1482, %r1480, %r1481;
	not.b32 	%r1483, %r1482;
	shf.l.wrap.b32 	%r1484, %r1480, %r1480, 15;
	mul.lo.s32 	%r1485, %r1484, 5;
	xor.b32  	%r1486, %r1485, %r1252;
	xor.b32  	%r1487, %r1486, %r1350;
	mul.lo.s32 	%r1488, %r1487, 3;
	and.b32  	%r1489, %r1376, %r1413;
	xor.b32  	%r1490, %r1489, %r1488;
	xor.b32  	%r1491, %r1490, %r1461;
	shf.l.wrap.b32 	%r1492, %r648, %r648, 18;
	xor.b32  	%r1493, %r1491, %r1492;
	not.b32 	%r1494, %r1493;
	shf.l.wrap.b32 	%r1495, %r1491, %r1491, 15;
	mul.lo.s32 	%r1496, %r1495, 5;
	xor.b32  	%r1497, %r1496, %r1241;
	xor.b32  	%r1498, %r1497, %r1362;
	mul.lo.s32 	%r1499, %r1498, 3;
	and.b32  	%r1500, %r1388, %r1425;
	xor.b32  	%r1501, %r1500, %r1499;
	xor.b32  	%r1502, %r1501, %r1472;
	shf.l.wrap.b32 	%r1503, %r660, %r660, 18;
	xor.b32  	%r1504, %r1502, %r1503;
	not.b32 	%r1505, %r1504;
	shf.l.wrap.b32 	%r1506, %r1502, %r1502, 15;
	mul.lo.s32 	%r1507, %r1506, 5;
	xor.b32  	%r1508, %r1507, %r1230;
	xor.b32  	%r1509, %r1508, %r1374;
	mul.lo.s32 	%r1510, %r1509, 3;
	and.b32  	%r1511, %r1400, %r1437;
	xor.b32  	%r1512, %r1511, %r1510;
	xor.b32  	%r1513, %r1512, %r1483;
	shf.l.wrap.b32 	%r1514, %r672, %r672, 18;
	xor.b32  	%r1515, %r1513, %r1514;
	not.b32 	%r1516, %r1515;
	shf.l.wrap.b32 	%r1517, %r1513, %r1513, 15;
	mul.lo.s32 	%r1518, %r1517, 5;
	xor.b32  	%r1519, %r1518, %r1219;
	xor.b32  	%r1520, %r1519, %r1386;
	mul.lo.s32 	%r1521, %r1520, 3;
	and.b32  	%r1522, %r1412, %r1449;
	xor.b32  	%r1523, %r1522, %r1521;
	xor.b32  	%r1524, %r1523, %r1494;
	shf.l.wrap.b32 	%r1525, %r684, %r684, 18;
	xor.b32  	%r1526, %r1524, %r1525;
	not.b32 	%r1527, %r1526;
	shf.l.wrap.b32 	%r1528, %r1524, %r1524, 15;
	mul.lo.s32 	%r1529, %r1528, 5;
	xor.b32  	%r1530, %r1529, %r1208;
	xor.b32  	%r1531, %r1530, %r1398;
	mul.lo.s32 	%r1532, %r1531, 3;
	and.b32  	%r1533, %r1424, %r1461;
	xor.b32  	%r1534, %r1533, %r1532;
	xor.b32  	%r1535, %r1534, %r1505;
	xor.b32  	%r1536, %r1535, 128;
	shf.l.wrap.b32 	%r1537, %r1353, %r1353, 1;
	xor.b32  	%r1538, %r1536, %r1537;
	not.b32 	%r1539, %r1538;
	shf.l.wrap.b32 	%r1540, %r1535, %r1536, 15;
	mul.lo.s32 	%r1541, %r1540, 5;
	xor.b32  	%r1542, %r1541, %r1197;
	xor.b32  	%r1543, %r1542, %r1410;
	mul.lo.s32 	%r1544, %r1543, 3;
	and.b32  	%r1545, %r1436, %r1472;
	xor.b32  	%r1546, %r1545, %r1544;
	xor.b32  	%r1547, %r1546, %r1516;
	shf.l.wrap.b32 	%r1548, %r1365, %r1365, 1;
	xor.b32  	%r1549, %r1547, %r1548;
	not.b32 	%r1550, %r1549;
	shf.l.wrap.b32 	%r1551, %r1547, %r1547, 15;
	mul.lo.s32 	%r1552, %r1551, 5;
	xor.b32  	%r1553, %r1552, %r1186;
	xor.b32  	%r1554, %r1553, %r1422;
	mul.lo.s32 	%r1555, %r1554, 3;
	and.b32  	%r1556, %r1448, %r1483;
	xor.b32  	%r1557, %r1556, %r1555;
	xor.b32  	%r1558, %r1557, %r1527;
	shf.l.wrap.b32 	%r1559, %r1377, %r1377, 1;
	xor.b32  	%r1560, %r1558, %r1559;
	not.b32 	%r1561, %r1560;
	shf.l.wrap.b32 	%r1562, %r1558, %r1558, 15;
	mul.lo.s32 	%r1563, %r1562, 5;
	xor.b32  	%r1564, %r1563, %r1175;
	xor.b32  	%r1565, %r1564, %r1434;
	mul.lo.s32 	%r1566, %r1565, 3;
	and.b32  	%r1567, %r1460, %r1494;
	xor.b32  	%r1568, %r1567, %r1566;
	xor.b32  	%r1569, %r1568, %r1539;
	shf.l.wrap.b32 	%r1570, %r1389, %r1389, 1;
	xor.b32  	%r1571, %r1569, %r1570;
	not.b32 	%r1572, %r1571;
	shf.l.wrap.b32 	%r1573, %r1569, %r1569, 15;
	mul.lo.s32 	%r1574, %r1573, 5;
	xor.b32  	%r1575, %r1574, %r1164;
	xor.b32  	%r1576, %r1575, %r1446;
	mul.lo.s32 	%r1577, %r1576, 3;
	and.b32  	%r1578, %r1471, %r1505;
	xor.b32  	%r1579, %r1578, %r1577;
	xor.b32  	%r1580, %r1579, %r1550;
	shf.l.wrap.b32 	%r1581, %r1401, %r1401, 1;
	xor.b32  	%r1582, %r1580, %r1581;
	not.b32 	%r1583, %r1582;
	shf.l.wrap.b32 	%r1584, %r1580, %r1580, 15;
	mul.lo.s32 	%r1585, %r1584, 5;
	xor.b32  	%r1586, %r1585, %r1153;
	xor.b32  	%r1587, %r1586, %r1458;
	mul.lo.s32 	%r1588, %r1587, 3;
	and.b32  	%r1589, %r1482, %r1516;
	xor.b32  	%r1590, %r1589, %r1588;
	xor.b32  	%r1591, %r1590, %r1561;
	shf.l.wrap.b32 	%r1592, %r1413, %r1413, 1;
	xor.b32  	%r1593, %r1591, %r1592;
	not.b32 	%r1594, %r1593;
	shf.l.wrap.b32 	%r1595, %r1591, %r1591, 15;
	mul.lo.s32 	%r1596, %r1595, 5;
	xor.b32  	%r1597, %r1596, %r1142;
	xor.b32  	%r1598, %r1597, %r1469;
	mul.lo.s32 	%r1599, %r1598, 3;
	and.b32  	%r1600, %r1493, %r1527;
	xor.b32  	%r1601, %r1600, %r1599;
	xor.b32  	%r1602, %r1601, %r1572;
	shf.l.wrap.b32 	%r1603, %r1425, %r1425, 1;
	xor.b32  	%r1604, %r1602, %r1603;
	not.b32 	%r1605, %r1604;
	shf.l.wrap.b32 	%r1606, %r1602, %r1602, 15;
	mul.lo.s32 	%r1607, %r1606, 5;
	xor.b32  	%r1608, %r1607, %r1131;
	xor.b32  	%r1609, %r1608, %r1480;
	mul.lo.s32 	%r1610, %r1609, 3;
	and.b32  	%r1611, %r1504, %r1539;
	xor.b32  	%r1612, %r1611, %r1610;
	xor.b32  	%r1613, %r1612, %r1583;
	shf.l.wrap.b32 	%r1614, %r1437, %r1437, 1;
	xor.b32  	%r1615, %r1613, %r1614;
	not.b32 	%r1616, %r1615;
	shf.l.wrap.b32 	%r1617, %r1613, %r1613, 15;
	mul.lo.s32 	%r1618, %r1617, 5;
	xor.b32  	%r1619, %r1618, %r1120;
	xor.b32  	%r1620, %r1619, %r1491;
	mul.lo.s32 	%r1621, %r1620, 3;
	and.b32  	%r1622, %r1515, %r1550;
	xor.b32  	%r1623, %r1622, %r1621;
	xor.b32  	%r1624, %r1623, %r1594;
	shf.l.wrap.b32 	%r1625, %r1449, %r1449, 1;
	xor.b32  	%r1626, %r1624, %r1625;
	not.b32 	%r1627, %r1626;
	shf.l.wrap.b32 	%r1628, %r1624, %r1624, 15;
	mul.lo.s32 	%r1629, %r1628, 5;
	xor.b32  	%r1630, %r1629, %r1324;
	xor.b32  	%r1631, %r1630, %r1502;
	mul.lo.s32 	%r1632, %r1631, 3;
	and.b32  	%r1633, %r1526, %r1561;
	xor.b32  	%r1634, %r1633, %r1632;
	xor.b32  	%r1635, %r1634, %r1605;
	shf.l.wrap.b32 	%r1636, %r1461, %r1461, 1;
	xor.b32  	%r1637, %r1635, %r1636;
	not.b32 	%r1638, %r1637;
	shf.l.wrap.b32 	%r1639, %r1635, %r1635, 15;
	mul.lo.s32 	%r1640, %r1639, 5;
	xor.b32  	%r1641, %r1640, %r1323;
	xor.b32  	%r1642, %r1641, %r1513;
	mul.lo.s32 	%r1643, %r1642, 3;
	and.b32  	%r1644, %r1538, %r1572;
	xor.b32  	%r1645, %r1644, %r1643;
	xor.b32  	%r1646, %r1645, %r1616;
	shf.l.wrap.b32 	%r1647, %r1472, %r1472, 1;
	xor.b32  	%r1648, %r1646, %r1647;
	not.b32 	%r1649, %r1648;
	shf.l.wrap.b32 	%r1650, %r1646, %r1646, 15;
	mul.lo.s32 	%r1651, %r1650, 5;
	xor.b32  	%r1652, %r1651, %r1322;
	xor.b32  	%r1653, %r1652, %r1524;
	mul.lo.s32 	%r1654, %r1653, 3;
	and.b32  	%r1655, %r1549, %r1583;
	xor.b32  	%r1656, %r1655, %r1654;
	xor.b32  	%r1657, %r1656, %r1627;
	shf.l.wrap.b32 	%r1658, %r1483, %r1483, 1;
	xor.b32  	%r1659, %r1657, %r1658;
	not.b32 	%r1660, %r1659;
	shf.l.wrap.b32 	%r1661, %r1657, %r1657, 15;
	mul.lo.s32 	%r1662, %r1661, 5;
	xor.b32  	%r1663, %r1662, %r1252;
	xor.b32  	%r1664, %r1663, %r1536;
	mul.lo.s32 	%r1665, %r1664, 3;
	and.b32  	%r1666, %r1560, %r1594;
	xor.b32  	%r1667, %r1666, %r1665;
	xor.b32  	%r1668, %r1667, %r1638;
	shf.l.wrap.b32 	%r1669, %r1494, %r1494, 1;
	xor.b32  	%r1670, %r1668, %r1669;
	not.b32 	%r1671, %r1670;
	shf.l.wrap.b32 	%r1672, %r1668, %r1668, 15;
	mul.lo.s32 	%r1673, %r1672, 5;
	xor.b32  	%r1674, %r1673, %r1241;
	xor.b32  	%r1675, %r1674, %r1547;
	mul.lo.s32 	%r1676, %r1675, 3;
	and.b32  	%r1677, %r1571, %r1605;
	xor.b32  	%r1678, %r1677, %r1676;
	xor.b32  	%r1679, %r1678, %r1649;
	shf.l.wrap.b32 	%r1680, %r1505, %r1505, 1;
	xor.b32  	%r1681, %r1679, %r1680;
	not.b32 	%r1682, %r1681;
	shf.l.wrap.b32 	%r1683, %r1679, %r1679, 15;
	mul.lo.s32 	%r1684, %r1683, 5;
	xor.b32  	%r1685, %r1684, %r1230;
	xor.b32  	%r1686, %r1685, %r1558;
	mul.lo.s32 	%r1687, %r1686, 3;
	and.b32  	%r1688, %r1582, %r1616;
	xor.b32  	%r1689, %r1688, %r1687;
	xor.b32  	%r1690, %r1689, %r1660;
	shf.l.wrap.b32 	%r1691, %r1516, %r1516, 1;
	xor.b32  	%r1692, %r1690, %r1691;
	not.b32 	%r1693, %r1692;
	shf.l.wrap.b32 	%r1694, %r1690, %r1690, 15;
	mul.lo.s32 	%r1695, %r1694, 5;
	xor.b32  	%r1696, %r1695, %r1219;
	xor.b32  	%r1697, %r1696, %r1569;
	mul.lo.s32 	%r1698, %r1697, 3;
	and.b32  	%r1699, %r1593, %r1627;
	xor.b32  	%r1700, %r1699, %r1698;
	xor.b32  	%r1701, %r1700, %r1671;
	shf.l.wrap.b32 	%r1702, %r1527, %r1527, 1;
	xor.b32  	%r1703, %r1701, %r1702;
	not.b32 	%r1704, %r1703;
	shf.l.wrap.b32 	%r1705, %r1701, %r1701, 15;
	mul.lo.s32 	%r1706, %r1705, 5;
	xor.b32  	%r1707, %r1706, %r1208;
	xor.b32  	%r1708, %r1707, %r1580;
	mul.lo.s32 	%r1709, %r1708, 3;
	and.b32  	%r1710, %r1604, %r1638;
	xor.b32  	%r1711, %r1710, %r1709;
	xor.b32  	%r1712, %r1711, %r1682;
	xor.b32  	%r1713, %r1712, 128;
	shf.l.wrap.b32 	%r1714, %r1539, %r1539, 1;
	xor.b32  	%r1715, %r1713, %r1714;
	not.b32 	%r1716, %r1715;
	shf.l.wrap.b32 	%r1717, %r1712, %r1713, 15;
	mul.lo.s32 	%r1718, %r1717, 5;
	xor.b32  	%r1719, %r1718, %r1197;
	xor.b32  	%r1720, %r1719, %r1591;
	mul.lo.s32 	%r1721, %r1720, 3;
	and.b32  	%r1722, %r1615, %r1649;
	xor.b32  	%r1723, %r1722, %r1721;
	xor.b32  	%r1724, %r1723, %r1693;
	shf.l.wrap.b32 	%r1725, %r1550, %r1550, 1;
	xor.b32  	%r1726, %r1724, %r1725;
	not.b32 	%r1727, %r1726;
	shf.l.wrap.b32 	%r1728, %r1724, %r1724, 15;
	mul.lo.s32 	%r1729, %r1728, 5;
	xor.b32  	%r1730, %r1729, %r1186;
	xor.b32  	%r1731, %r1730, %r1602;
	mul.lo.s32 	%r1732, %r1731, 3;
	and.b32  	%r1733, %r1626, %r1660;
	xor.b32  	%r1734, %r1733, %r1732;
	xor.b32  	%r1735, %r1734, %r1704;
	shf.l.wrap.b32 	%r1736, %r1561, %r1561, 1;
	xor.b32  	%r1737, %r1735, %r1736;
	not.b32 	%r1738, %r1737;
	shf.l.wrap.b32 	%r1739, %r1735, %r1735, 15;
	mul.lo.s32 	%r1740, %r1739, 5;
	xor.b32  	%r1741, %r1740, %r1175;
	xor.b32  	%r1742, %r1741, %r1613;
	mul.lo.s32 	%r1743, %r1742, 3;
	and.b32  	%r1744, %r1637, %r1671;
	xor.b32  	%r1745, %r1744, %r1743;
	xor.b32  	%r1746, %r1745, %r1716;
	shf.l.wrap.b32 	%r1747, %r1572, %r1572, 1;
	xor.b32  	%r1748, %r1746, %r1747;
	not.b32 	%r1749, %r1748;
	shf.l.wrap.b32 	%r1750, %r1746, %r1746, 15;
	mul.lo.s32 	%r1751, %r1750, 5;
	xor.b32  	%r1752, %r1751, %r1164;
	xor.b32  	%r1753, %r1752, %r1624;
	mul.lo.s32 	%r1754, %r1753, 3;
	and.b32  	%r1755, %r1648, %r1682;
	xor.b32  	%r1756, %r1755, %r1754;
	xor.b32  	%r1757, %r1756, %r1727;
	shf.l.wrap.b32 	%r1758, %r1583, %r1583, 1;
	xor.b32  	%r1759, %r1757, %r1758;
	not.b32 	%r1760, %r1759;
	shf.l.wrap.b32 	%r1761, %r1757, %r1757, 15;
	mul.lo.s32 	%r1762, %r1761, 5;
	xor.b32  	%r1763, %r1762, %r1153;
	xor.b32  	%r1764, %r1763, %r1635;
	mul.lo.s32 	%r1765, %r1764, 3;
	and.b32  	%r1766, %r1659, %r1693;
	xor.b32  	%r1767, %r1766, %r1765;
	xor.b32  	%r1768, %r1767, %r1738;
	shf.l.wrap.b32 	%r1769, %r1594, %r1594, 1;
	xor.b32  	%r1770, %r1768, %r1769;
	not.b32 	%r1771, %r1770;
	shf.l.wrap.b32 	%r1772, %r1768, %r1768, 15;
	mul.lo.s32 	%r1773, %r1772, 5;
	xor.b32  	%r1774, %r1773, %r1142;
	xor.b32  	%r1775, %r1774, %r1646;
	mul.lo.s32 	%r1776, %r1775, 3;
	and.b32  	%r1777, %r1670, %r1704;
	xor.b32  	%r1778, %r1777, %r1776;
	xor.b32  	%r1779, %r1778, %r1749;
	shf.l.wrap.b32 	%r1780, %r1605, %r1605, 1;
	xor.b32  	%r1781, %r1780, %r1779;
	not.b32 	%r1782, %r1781;
	shf.l.wrap.b32 	%r1783, %r1779, %r1779, 15;
	mul.lo.s32 	%r1784, %r1783, 5;
	xor.b32  	%r1785, %r1784, %r1131;
	xor.b32  	%r1786, %r1785, %r1657;
	mul.lo.s32 	%r1787, %r1786, 3;
	and.b32  	%r1788, %r1681, %r1716;
	xor.b32  	%r1789, %r1788, %r1787;
	xor.b32  	%r1790, %r1789, %r1760;
	shf.l.wrap.b32 	%r1791, %r1616, %r1616, 1;
	xor.b32  	%r1792, %r1791, %r1790;
	not.b32 	%r1793, %r1792;
	shf.l.wrap.b32 	%r1794, %r1790, %r1790, 15;
	mul.lo.s32 	%r1795, %r1794, 5;
	xor.b32  	%r1796, %r1795, %r1120;
	xor.b32  	%r1797, %r1796, %r1668;
	mul.lo.s32 	%r1798, %r1797, 3;
	and.b32  	%r1799, %r1692, %r1727;
	xor.b32  	%r1800, %r1799, %r1798;
	xor.b32  	%r1801, %r1800, %r1771;
	shf.l.wrap.b32 	%r1802, %r1627, %r1627, 1;
	xor.b32  	%r1803, %r1802, %r1801;
	not.b32 	%r1804, %r1803;
	shf.l.wrap.b32 	%r1805, %r1801, %r1801, 15;
	mul.lo.s32 	%r1806, %r1805, 5;
	xor.b32  	%r1807, %r1806, %r1324;
	xor.b32  	%r1808, %r1807, %r1679;
	mul.lo.s32 	%r1809, %r1808, 3;
	and.b32  	%r1810, %r1703, %r1738;
	xor.b32  	%r1811, %r1810, %r1809;
	xor.b32  	%r1812, %r1811, %r1782;
	shf.l.wrap.b32 	%r1813, %r1638, %r1638, 1;
	xor.b32  	%r1814, %r1813, %r1812;
	not.b32 	%r1815, %r1814;
	shf.l.wrap.b32 	%r1816, %r1812, %r1812, 15;
	mul.lo.s32 	%r1817, %r1816, 5;
	xor.b32  	%r1818, %r1817, %r1323;
	xor.b32  	%r1819, %r1818, %r1690;
	mul.lo.s32 	%r1820, %r1819, 3;
	and.b32  	%r1821, %r1715, %r1749;
	xor.b32  	%r1822, %r1821, %r1820;
	xor.b32  	%r1823, %r1822, %r1793;
	shf.l.wrap.b32 	%r1824, %r1649, %r1649, 1;
	xor.b32  	%r1825, %r1824, %r1823;
	not.b32 	%r1826, %r1825;
	shf.l.wrap.b32 	%r1827, %r1823, %r1823, 15;
	mul.lo.s32 	%r1828, %r1827, 5;
	xor.b32  	%r1829, %r1828, %r1322;
	xor.b32  	%r1830, %r1829, %r1701;
	mul.lo.s32 	%r1831, %r1830, 3;
	and.b32  	%r1832, %r1726, %r1760;
	xor.b32  	%r1833, %r1832, %r1831;
	xor.b32  	%r1834, %r1833, %r1804;
	shf.l.wrap.b32 	%r1835, %r1660, %r1660, 1;
	xor.b32  	%r1836, %r1835, %r1834;
	not.b32 	%r1837, %r1836;
	shf.l.wrap.b32 	%r1838, %r1834, %r1834, 15;
	mul.lo.s32 	%r1839, %r1838, 5;
	xor.b32  	%r1840, %r1839, %r1252;
	xor.b32  	%r1841, %r1840, %r1713;
	mul.lo.s32 	%r1842, %r1841, 3;
	and.b32  	%r1843, %r1737, %r1771;
	xor.b32  	%r1844, %r1843, %r1842;
	xor.b32  	%r1845, %r1844, %r1815;
	shf.l.wrap.b32 	%r1846, %r1671, %r1671, 1;
	xor.b32  	%r1847, %r1846, %r1845;
	not.b32 	%r1848, %r1847;
	shf.l.wrap.b32 	%r1849, %r1845, %r1845, 15;
	mul.lo.s32 	%r1850, %r1849, 5;
	xor.b32  	%r1851, %r1850, %r1241;
	xor.b32  	%r1852, %r1851, %r1724;
	mul.lo.s32 	%r1853, %r1852, 3;
	and.b32  	%r1854, %r1748, %r1782;
	xor.b32  	%r1855, %r1854, %r1853;
	xor.b32  	%r1856, %r1855, %r1826;
	shf.l.wrap.b32 	%r1857, %r1682, %r1682, 1;
	xor.b32  	%r1858, %r1856, %r1857;
	shf.l.wrap.b32 	%r1859, %r1856, %r1856, 15;
	mul.lo.s32 	%r1860, %r1859, 5;
	xor.b32  	%r1861, %r1860, %r1230;
	xor.b32  	%r1862, %r1861, %r1735;
	mul.lo.s32 	%r1863, %r1862, 3;
	and.b32  	%r1864, %r1759, %r1793;
	xor.b32  	%r1865, %r1864, %r1863;
	xor.b32  	%r1866, %r1865, %r1837;
	shf.l.wrap.b32 	%r1867, %r1693, %r1693, 1;
	xor.b32  	%r1868, %r1866, %r1867;
	shf.l.wrap.b32 	%r1869, %r1866, %r1866, 15;
	mul.lo.s32 	%r1870, %r1869, 5;
	xor.b32  	%r1871, %r1870, %r1219;
	xor.b32  	%r1872, %r1871, %r1746;
	mul.lo.s32 	%r1873, %r1872, 3;
	and.b32  	%r1874, %r1770, %r1804;
	xor.b32  	%r1875, %r1874, %r1873;
	xor.b32  	%r1876, %r1875, %r1848;
	shf.l.wrap.b32 	%r1877, %r1704, %r1704, 1;
	xor.b32  	%r1878, %r1876, %r1877;
	add.s32 	%r1879, %r1229, %r1272;
	sub.s32 	%r1880, %r1186, %r1879;
	add.s32 	%r1881, %r1880, %r1876;
	add.s32 	%r1882, %r1881, -2;
	add.s32 	%r1883, %r1218, %r1262;
	sub.s32 	%r1884, %r1175, %r1883;
	add.s32 	%r1885, %r1884, %r1866;
	add.s32 	%r1886, %r1885, -2;
	add.s32 	%r1887, %r1207, %r1251;
	sub.s32 	%r1888, %r1164, %r1887;
	add.s32 	%r1889, %r1888, %r1856;
	add.s32 	%r1890, %r1889, -2;
	add.s32 	%r1891, %r1196, %r1240;
	sub.s32 	%r1892, %r1153, %r1891;
	add.s32 	%r1893, %r1892, %r1845;
	add.s32 	%r1894, %r1893, -2;
	add.s32 	%r1895, %r1185, %r1229;
	sub.s32 	%r1896, %r1142, %r1895;
	add.s32 	%r1897, %r1896, %r1834;
	add.s32 	%r1898, %r1897, -2;
	add.s32 	%r1899, %r1174, %r1218;
	sub.s32 	%r1900, %r1131, %r1899;
	add.s32 	%r1901, %r1900, %r1823;
	add.s32 	%r1902, %r1901, -2;
	add.s32 	%r1903, %r1163, %r1207;
	sub.s32 	%r1904, %r1120, %r1903;
	add.s32 	%r1905, %r1904, %r1812;
	add.s32 	%r1906, %r1905, -2;
	add.s32 	%r1907, %r1196, %r1282;
	sub.s32 	%r1908, %r1153, %r1907;
	add.s32 	%r1909, %r1908, %r1801;
	add.s32 	%r1910, %r1909, -2;
	add.s32 	%r1911, %r1185, %r1272;
	sub.s32 	%r1912, %r1142, %r1911;
	add.s32 	%r1913, %r1912, %r1790;
	add.s32 	%r1914, %r1913, -2;
	add.s32 	%r1915, %r1174, %r1262;
	sub.s32 	%r1916, %r1131, %r1915;
	add.s32 	%r1917, %r1916, %r1779;
	add.s32 	%r1918, %r1917, -2;
	add.s32 	%r1919, %r1163, %r1251;
	sub.s32 	%r1920, %r1120, %r1919;
	add.s32 	%r1921, %r1920, %r1768;
	add.s32 	%r1922, %r1921, -2;
	add.s32 	%r1923, %r1240, %r1282;
	sub.s32 	%r1924, %r1153, %r1923;
	add.s32 	%r1925, %r1924, %r1757;
	add.s32 	%r1926, %r1925, -2;
	not.b32 	%r1927, %r1878;
	not.b32 	%r1928, %r1868;
	not.b32 	%r1929, %r1858;
	shf.l.wrap.b32 	%r1930, %r1186, %r1186, 17;
	shf.l.wrap.b32 	%r1931, %r1197, %r1197, 17;
	shf.l.wrap.b32 	%r1932, %r1208, %r1208, 17;
	shf.l.wrap.b32 	%r1933, %r1219, %r1219, 17;
	shf.l.wrap.b32 	%r1934, %r1230, %r1230, 17;
	shf.l.wrap.b32 	%r1935, %r1241, %r1241, 17;
	shf.l.wrap.b32 	%r1936, %r1252, %r1252, 17;
	shf.l.wrap.b32 	%r1937, %r1322, %r1322, 17;
	shf.l.wrap.b32 	%r1938, %r1323, %r1323, 17;
	shf.l.wrap.b32 	%r1939, %r1324, %r1324, 17;
	shf.l.wrap.b32 	%r1940, %r1882, %r1882, 15;
	mul.lo.s32 	%r1941, %r1940, 5;
	xor.b32  	%r1942, %r1941, %r1926;
	xor.b32  	%r1943, %r1942, %r1804;
	xor.b32  	%r1944, %r1943, 2;
	mul.lo.s32 	%r1945, %r1944, 3;
	not.b32 	%r1946, %r1930;
	and.b32  	%r1947, %r1933, %r1946;
	xor.b32  	%r1948, %r1947, %r1945;
	xor.b32  	%r1949, %r1948, %r1937;
	xor.b32  	%r1950, %r1949, 128;
	shf.l.wrap.b32 	%r1951, %r1120, %r1120, 18;
	xor.b32  	%r1952, %r1950, %r1951;
	not.b32 	%r1953, %r1952;
	shf.l.wrap.b32 	%r1954, %r1949, %r1950, 15;
	mul.lo.s32 	%r1955, %r1954, 5;
	xor.b32  	%r1956, %r1922, %r1955;
	xor.b32  	%r1957, %r1956, %r1793;
	mul.lo.s32 	%r1958, %r1957, 3;
	not.b32 	%r1959, %r1931;
	and.b32  	%r1960, %r1934, %r1959;
	xor.b32  	%r1961, %r1960, %r1958;
	xor.b32  	%r1962, %r1961, %r1938;
	shf.l.wrap.b32 	%r1963, %r1131, %r1131, 18;
	xor.b32  	%r1964, %r1962, %r1963;
	not.b32 	%r1965, %r1964;
	shf.l.wrap.b32 	%r1966, %r1962, %r1962, 15;
	mul.lo.s32 	%r1967, %r1966, 5;
	xor.b32  	%r1968, %r1918, %r1967;
	xor.b32  	%r1969, %r1968, %r1782;
	mul.lo.s32 	%r1970, %r1969, 3;
	not.b32 	%r1971, %r1932;
	and.b32  	%r1972, %r1935, %r1971;
	xor.b32  	%r1973, %r1972, %r1970;
	xor.b32  	%r1974, %r1973, %r1939;
	shf.l.wrap.b32 	%r1975, %r1142, %r1142, 18;
	xor.b32  	%r1976, %r1974, %r1975;
	not.b32 	%r1977, %r1976;
	shf.l.wrap.b32 	%r1978, %r1974, %r1974, 15;
	mul.lo.s32 	%r1979, %r1978, 5;
	xor.b32  	%r1980, %r1914, %r1979;
	xor.b32  	%r1981, %r1980, %r1771;
	mul.lo.s32 	%r1982, %r1981, 3;
	not.b32 	%r1983, %r1933;
	and.b32  	%r1984, %r1936, %r1983;
	xor.b32  	%r1985, %r1984, %r1982;
	xor.b32  	%r1986, %r1985, %r1953;
	shf.l.wrap.b32 	%r1987, %r1153, %r1153, 18;
	xor.b32  	%r1988, %r1986, %r1987;
	not.b32 	%r1989, %r1988;
	shf.l.wrap.b32 	%r1990, %r1986, %r1986, 15;
	mul.lo.s32 	%r1991, %r1990, 5;
	xor.b32  	%r1992, %r1910, %r1991;
	xor.b32  	%r1993, %r1992, %r1760;
	mul.lo.s32 	%r1994, %r1993, 3;
	not.b32 	%r1995, %r1934;
	and.b32  	%r1996, %r1937, %r1995;
	xor.b32  	%r1997, %r1996, %r1994;
	xor.b32  	%r1998, %r1997, %r1965;
	shf.l.wrap.b32 	%r1999, %r1164, %r1164, 18;
	xor.b32  	%r2000, %r1998, %r1999;
	not.b32 	%r2001, %r2000;
	shf.l.wrap.b32 	%r2002, %r1998, %r1998, 15;
	mul.lo.s32 	%r2003, %r2002, 5;
	xor.b32  	%r2004, %r1906, %r2003;
	xor.b32  	%r2005, %r2004, %r1749;
	mul.lo.s32 	%r2006, %r2005, 3;
	not.b32 	%r2007, %r1935;
	and.b32  	%r2008, %r1938, %r2007;
	xor.b32  	%r2009, %r2008, %r2006;
	xor.b32  	%r2010, %r2009, %r1977;
	shf.l.wrap.b32 	%r2011, %r1175, %r1175, 18;
	xor.b32  	%r2012, %r2010, %r2011;
	not.b32 	%r2013, %r2012;
	shf.l.wrap.b32 	%r2014, %r2010, %r2010, 15;
	mul.lo.s32 	%r2015, %r2014, 5;
	xor.b32  	%r2016, %r1902, %r2015;
	xor.b32  	%r2017, %r2016, %r1738;
	mul.lo.s32 	%r2018, %r2017, 3;
	not.b32 	%r2019, %r1936;
	and.b32  	%r2020, %r1939, %r2019;
	xor.b32  	%r2021, %r2020, %r2018;
	xor.b32  	%r2022, %r2021, %r1989;
	shf.l.wrap.b32 	%r2023, %r1186, %r1186, 18;
	xor.b32  	%r2024, %r2022, %r2023;
	not.b32 	%r2025, %r2024;
	shf.l.wrap.b32 	%r2026, %r2022, %r2022, 15;
	mul.lo.s32 	%r2027, %r2026, 5;
	xor.b32  	%r2028, %r1898, %r2027;
	xor.b32  	%r2029, %r2028, %r1727;
	mul.lo.s32 	%r2030, %r2029, 3;
	not.b32 	%r2031, %r1937;
	and.b32  	%r2032, %r1953, %r2031;
	xor.b32  	%r2033, %r2032, %r2030;
	xor.b32  	%r2034, %r2033, %r2001;
	shf.l.wrap.b32 	%r2035, %r1197, %r1197, 18;
	xor.b32  	%r2036, %r2034, %r2035;
	not.b32 	%r2037, %r2036;
	shf.l.wrap.b32 	%r2038, %r2034, %r2034, 15;
	mul.lo.s32 	%r2039, %r2038, 5;
	xor.b32  	%r2040, %r1894, %r2039;
	xor.b32  	%r2041, %r2040, %r1716;
	mul.lo.s32 	%r2042, %r2041, 3;
	not.b32 	%r2043, %r1938;
	and.b32  	%r2044, %r1965, %r2043;
	xor.b32  	%r2045, %r2044, %r2042;
	xor.b32  	%r2046, %r2045, %r2013;
	shf.l.wrap.b32 	%r2047, %r1208, %r1208, 18;
	xor.b32  	%r2048, %r2046, %r2047;
	not.b32 	%r2049, %r2048;
	shf.l.wrap.b32 	%r2050, %r2046, %r2046, 15;
	mul.lo.s32 	%r2051, %r2050, 5;
	xor.b32  	%r2052, %r1890, %r2051;
	xor.b32  	%r2053, %r2052, %r1927;
	mul.lo.s32 	%r2054, %r2053, 3;
	not.b32 	%r2055, %r1939;
	and.b32  	%r2056, %r1977, %r2055;
	xor.b32  	%r2057, %r2056, %r2054;
	xor.b32  	%r2058, %r2057, %r2025;
	shf.l.wrap.b32 	%r2059, %r1219, %r1219, 18;
	xor.b32  	%r2060, %r2058, %r2059;
	not.b32 	%r2061, %r2060;
	shf.l.wrap.b32 	%r2062, %r2058, %r2058, 15;
	mul.lo.s32 	%r2063, %r2062, 5;
	xor.b32  	%r2064, %r1886, %r2063;
	xor.b32  	%r2065, %r2064, %r1928;
	mul.lo.s32 	%r2066, %r2065, 3;
	and.b32  	%r2067, %r1952, %r1989;
	xor.b32  	%r2068, %r2067, %r2066;
	xor.b32  	%r2069, %r2068, %r2037;
	shf.l.wrap.b32 	%r2070, %r1230, %r1230, 18;
	xor.b32  	%r2071, %r2069, %r2070;
	not.b32 	%r2072, %r2071;
	shf.l.wrap.b32 	%r2073, %r2069, %r2069, 15;
	mul.lo.s32 	%r2074, %r2073, 5;
	xor.b32  	%r2075, %r2074, %r1929;
	xor.b32  	%r2076, %r2075, %r1882;
	mul.lo.s32 	%r2077, %r2076, 3;
	and.b32  	%r2078, %r1964, %r2001;
	xor.b32  	%r2079, %r2078, %r2077;
	xor.b32  	%r2080, %r2079, %r2049;
	shf.l.wrap.b32 	%r2081, %r1241, %r1241, 18;
	xor.b32  	%r2082, %r2080, %r2081;
	not.b32 	%r2083, %r2082;
	shf.l.wrap.b32 	%r2084, %r2080, %r2080, 15;
	mul.lo.s32 	%r2085, %r2084, 5;
	xor.b32  	%r2086, %r2085, %r1848;
	xor.b32  	%r2087, %r2086, %r1950;
	mul.lo.s32 	%r2088, %r2087, 3;
	and.b32  	%r2089, %r1976, %r2013;
	xor.b32  	%r2090, %r2089, %r2088;
	xor.b32  	%r2091, %r2090, %r2061;
	shf.l.wrap.b32 	%r2092, %r1252, %r1252, 18;
	xor.b32  	%r2093, %r2091, %r2092;
	not.b32 	%r2094, %r2093;
	shf.l.wrap.b32 	%r2095, %r2091, %r2091, 15;
	mul.lo.s32 	%r2096, %r2095, 5;
	xor.b32  	%r2097, %r2096, %r1837;
	xor.b32  	%r2098, %r2097, %r1962;
	mul.lo.s32 	%r2099, %r2098, 3;
	and.b32  	%r2100, %r1988, %r2025;
	xor.b32  	%r2101, %r2100, %r2099;
	xor.b32  	%r2102, %r2101, %r2072;
	shf.l.wrap.b32 	%r2103, %r1322, %r1322, 18;
	xor.b32  	%r2104, %r2102, %r2103;
	not.b32 	%r2105, %r2104;
	shf.l.wrap.b32 	%r2106, %r2102, %r2102, 15;
	mul.lo.s32 	%r2107, %r2106, 5;
	xor.b32  	%r2108, %r2107, %r1826;
	xor.b32  	%r2109, %r2108, %r1974;
	mul.lo.s32 	%r2110, %r2109, 3;
	and.b32  	%r2111, %r2000, %r2037;
	xor.b32  	%r2112, %r2111, %r2110;
	xor.b32  	%r2113, %r2112, %r2083;
	shf.l.wrap.b32 	%r2114, %r1323, %r1323, 18;
	xor.b32  	%r2115, %r2113, %r2114;
	not.b32 	%r2116, %r2115;
	shf.l.wrap.b32 	%r2117, %r2113, %r2113, 15;
	mul.lo.s32 	%r2118, %r2117, 5;
	xor.b32  	%r2119, %r2118, %r1815;
	xor.b32  	%r2120, %r2119, %r1986;
	mul.lo.s32 	%r2121, %r2120, 3;
	and.b32  	%r2122, %r2012, %r2049;
	xor.b32  	%r2123, %r2122, %r2121;
	xor.b32  	%r2124, %r2123, %r2094;
	shf.l.wrap.b32 	%r2125, %r1324, %r1324, 18;
	xor.b32  	%r2126, %r2124, %r2125;
	not.b32 	%r2127, %r2126;
	shf.l.wrap.b32 	%r2128, %r2124, %r2124, 15;
	mul.lo.s32 	%r2129, %r2128, 5;
	xor.b32  	%r2130, %r2129, %r1804;
	xor.b32  	%r2131, %r2130, %r1998;
	mul.lo.s32 	%r2132, %r2131, 3;
	and.b32  	%r2133, %r2024, %r2061;
	xor.b32  	%r2134, %r2133, %r2132;
	xor.b32  	%r2135, %r2134, %r2105;
	xor.b32  	%r2136, %r2135, 128;
	shf.l.wrap.b32 	%r2137, %r1953, %r1953, 1;
	xor.b32  	%r2138, %r2136, %r2137;
	not.b32 	%r2139, %r2138;
	shf.l.wrap.b32 	%r2140, %r2135, %r2136, 15;
	mul.lo.s32 	%r2141, %r2140, 5;
	xor.b32  	%r2142, %r2141, %r1793;
	xor.b32  	%r2143, %r2142, %r2010;
	mul.lo.s32 	%r2144, %r2143, 3;
	and.b32  	%r2145, %r2036, %r2072;
	xor.b32  	%r2146, %r2145, %r2144;
	xor.b32  	%r2147, %r2146, %r2116;
	shf.l.wrap.b32 	%r2148, %r1965, %r1965, 1;
	xor.b32  	%r2149, %r2147, %r2148;
	not.b32 	%r2150, %r2149;
	shf.l.wrap.b32 	%r2151, %r2147, %r2147, 15;
	mul.lo.s32 	%r2152, %r2151, 5;
	xor.b32  	%r2153, %r2152, %r1782;
	xor.b32  	%r2154, %r2153, %r2022;
	mul.lo.s32 	%r2155, %r2154, 3;
	and.b32  	%r2156, %r2048, %r2083;
	xor.b32  	%r2157, %r2156, %r2155;
	xor.b32  	%r2158, %r2157, %r2127;
	shf.l.wrap.b32 	%r2159, %r1977, %r1977, 1;
	xor.b32  	%r2160, %r2158, %r2159;
	not.b32 	%r2161, %r2160;
	shf.l.wrap.b32 	%r2162, %r2158, %r2158, 15;
	mul.lo.s32 	%r2163, %r2162, 5;
	xor.b32  	%r2164, %r2163, %r1771;
	xor.b32  	%r2165, %r2164, %r2034;
	mul.lo.s32 	%r2166, %r2165, 3;
	and.b32  	%r2167, %r2060, %r2094;
	xor.b32  	%r2168, %r2167, %r2166;
	xor.b32  	%r2169, %r2168, %r2139;
	shf.l.wrap.b32 	%r2170, %r1989, %r1989, 1;
	xor.b32  	%r2171, %r2169, %r2170;
	not.b32 	%r2172, %r2171;
	shf.l.wrap.b32 	%r2173, %r2169, %r2169, 15;
	mul.lo.s32 	%r2174, %r2173, 5;
	xor.b32  	%r2175, %r2174, %r1760;
	xor.b32  	%r2176, %r2175, %r2046;
	mul.lo.s32 	%r2177, %r2176, 3;
	and.b32  	%r2178, %r2071, %r2105;
	xor.b32  	%r2179, %r2178, %r2177;
	xor.b32  	%r2180, %r2179, %r2150;
	shf.l.wrap.b32 	%r2181, %r2001, %r2001, 1;
	xor.b32  	%r2182, %r2180, %r2181;
	not.b32 	%r2183, %r2182;
	shf.l.wrap.b32 	%r2184, %r2180, %r2180, 15;
	mul.lo.s32 	%r2185, %r2184, 5;
	xor.b32  	%r2186, %r2185, %r1749;
	xor.b32  	%r2187, %r2186, %r2058;
	mul.lo.s32 	%r2188, %r2187, 3;
	and.b32  	%r2189, %r2082, %r2116;
	xor.b32  	%r2190, %r2189, %r2188;
	xor.b32  	%r2191, %r2190, %r2161;
	shf.l.wrap.b32 	%r2192, %r2013, %r2013, 1;
	xor.b32  	%r2193, %r2191, %r2192;
	not.b32 	%r2194, %r2193;
	shf.l.wrap.b32 	%r2195, %r2191, %r2191, 15;
	mul.lo.s32 	%r2196, %r2195, 5;
	xor.b32  	%r2197, %r2196, %r1738;
	xor.b32  	%r2198, %r2197, %r2069;
	mul.lo.s32 	%r2199, %r2198, 3;
	and.b32  	%r2200, %r2093, %r2127;
	xor.b32  	%r2201, %r2200, %r2199;
	xor.b32  	%r2202, %r2201, %r2172;
	shf.l.wrap.b32 	%r2203, %r2025, %r2025, 1;
	xor.b32  	%r2204, %r2202, %r2203;
	not.b32 	%r2205, %r2204;
	shf.l.wrap.b32 	%r2206, %r2202, %r2202, 15;
	mul.lo.s32 	%r2207, %r2206, 5;
	xor.b32  	%r2208, %r2207, %r1727;
	xor.b32  	%r2209, %r2208, %r2080;
	mul.lo.s32 	%r2210, %r2209, 3;
	and.b32  	%r2211, %r2104, %r2139;
	xor.b32  	%r2212, %r2211, %r2210;
	xor.b32  	%r2213, %r2212, %r2183;
	shf.l.wrap.b32 	%r2214, %r2037, %r2037, 1;
	xor.b32  	%r2215, %r2213, %r2214;
	not.b32 	%r2216, %r2215;
	shf.l.wrap.b32 	%r2217, %r2213, %r2213, 15;
	mul.lo.s32 	%r2218, %r2217, 5;
	xor.b32  	%r2219, %r2218, %r1716;
	xor.b32  	%r2220, %r2219, %r2091;
	mul.lo.s32 	%r2221, %r2220, 3;
	and.b32  	%r2222, %r2115, %r2150;
	xor.b32  	%r2223, %r2222, %r2221;
	xor.b32  	%r2224, %r2223, %r2194;
	shf.l.wrap.b32 	%r2225, %r2049, %r2049, 1;
	xor.b32  	%r2226, %r2224, %r2225;
	not.b32 	%r2227, %r2226;
	shf.l.wrap.b32 	%r2228, %r2224, %r2224, 15;
	mul.lo.s32 	%r2229, %r2228, 5;
	xor.b32  	%r2230, %r2229, %r1927;
	xor.b32  	%r2231, %r2230, %r2102;
	mul.lo.s32 	%r2232, %r2231, 3;
	and.b32  	%r2233, %r2126, %r2161;
	xor.b32  	%r2234, %r2233, %r2232;
	xor.b32  	%r2235, %r2234, %r2205;
	shf.l.wrap.b32 	%r2236, %r2061, %r2061, 1;
	xor.b32  	%r2237, %r2235, %r2236;
	not.b32 	%r2238, %r2237;
	shf.l.wrap.b32 	%r2239, %r2235, %r2235, 15;
	mul.lo.s32 	%r2240, %r2239, 5;
	xor.b32  	%r2241, %r2240, %r1928;
	xor.b32  	%r2242, %r2241, %r2113;
	mul.lo.s32 	%r2243, %r2242, 3;
	and.b32  	%r2244, %r2138, %r2172;
	xor.b32  	%r2245, %r2244, %r2243;
	xor.b32  	%r2246, %r2245, %r2216;
	shf.l.wrap.b32 	%r2247, %r2072, %r2072, 1;
	xor.b32  	%r2248, %r2246, %r2247;
	not.b32 	%r2249, %r2248;
	shf.l.wrap.b32 	%r2250, %r2246, %r2246, 15;
	mul.lo.s32 	%r2251, %r2250, 5;
	xor.b32  	%r2252, %r2251, %r1929;
	xor.b32  	%r2253, %r2252, %r2124;
	mul.lo.s32 	%r2254, %r2253, 3;
	and.b32  	%r2255, %r2149, %r2183;
	xor.b32  	%r2256, %r2255, %r2254;
	xor.b32  	%r2257, %r2256, %r2227;
	shf.l.wrap.b32 	%r2258, %r2083, %r2083, 1;
	xor.b32  	%r2259, %r2257, %r2258;
	not.b32 	%r2260, %r2259;
	shf.l.wrap.b32 	%r2261, %r2257, %r2257, 15;
	mul.lo.s32 	%r2262, %r2261, 5;
	xor.b32  	%r2263, %r2262, %r1848;
	xor.b32  	%r2264, %r2263, %r2136;
	mul.lo.s32 	%r2265, %r2264, 3;
	and.b32  	%r2266, %r2160, %r2194;
	xor.b32  	%r2267, %r2266, %r2265;
	xor.b32  	%r2268, %r2267, %r2238;
	shf.l.wrap.b32 	%r2269, %r2094, %r2094, 1;
	xor.b32  	%r2270, %r2268, %r2269;
	not.b32 	%r2271, %r2270;
	shf.l.wrap.b32 	%r2272, %r2268, %r2268, 15;
	mul.lo.s32 	%r2273, %r2272, 5;
	xor.b32  	%r2274, %r2273, %r1837;
	xor.b32  	%r2275, %r2274, %r2147;
	mul.lo.s32 	%r2276, %r2275, 3;
	and.b32  	%r2277, %r2171, %r2205;
	xor.b32  	%r2278, %r2277, %r2276;
	xor.b32  	%r2279, %r2278, %r2249;
	shf.l.wrap.b32 	%r2280, %r2105, %r2105, 1;
	xor.b32  	%r2281, %r2279, %r2280;
	not.b32 	%r2282, %r2281;
	shf.l.wrap.b32 	%r2283, %r2279, %r2279, 15;
	mul.lo.s32 	%r2284, %r2283, 5;
	xor.b32  	%r2285, %r2284, %r1826;
	xor.b32  	%r2286, %r2285, %r2158;
	mul.lo.s32 	%r2287, %r2286, 3;
	and.b32  	%r2288, %r2182, %r2216;
	xor.b32  	%r2289, %r2288, %r2287;
	xor.b32  	%r2290, %r2289, %r2260;
	shf.l.wrap.b32 	%r2291, %r2116, %r2116, 1;
	xor.b32  	%r2292, %r2290, %r2291;
	not.b32 	%r2293, %r2292;
	shf.l.wrap.b32 	%r2294, %r2290, %r2290, 15;
	mul.lo.s32 	%r2295, %r2294, 5;
	xor.b32  	%r2296, %r2295, %r1815;
	xor.b32  	%r2297, %r2296, %r2169;
	mul.lo.s32 	%r2298, %r2297, 3;
	and.b32  	%r2299, %r2193, %r2227;
	xor.b32  	%r2300, %r2299, %r2298;
	xor.b32  	%r2301, %r2300, %r2271;
	shf.l.wrap.b32 	%r2302, %r2127, %r2127, 1;
	xor.b32  	%r2303, %r2301, %r2302;
	not.b32 	%r2304, %r2303;
	shf.l.wrap.b32 	%r2305, %r2301, %r2301, 15;
	mul.lo.s32 	%r2306, %r2305, 5;
	xor.b32  	%r2307, %r2306, %r1804;
	xor.b32  	%r2308, %r2307, %r2180;
	mul.lo.s32 	%r2309, %r2308, 3;
	and.b32  	%r2310, %r2204, %r2238;
	xor.b32  	%r2311, %r2310, %r2309;
	xor.b32  	%r2312, %r2311, %r2282;
	xor.b32  	%r2313, %r2312, 128;
	shf.l.wrap.b32 	%r2314, %r2139, %r2139, 1;
	xor.b32  	%r2315, %r2313, %r2314;
	not.b32 	%r2316, %r2315;
	shf.l.wrap.b32 	%r2317, %r2312, %r2313, 15;
	mul.lo.s32 	%r2318, %r2317, 5;
	xor.b32  	%r2319, %r2318, %r1793;
	xor.b32  	%r2320, %r2319, %r2191;
	mul.lo.s32 	%r2321, %r2320, 3;
	and.b32  	%r2322, %r2215, %r2249;
	xor.b32  	%r2323, %r2322, %r2321;
	xor.b32  	%r2324, %r2323, %r2293;
	shf.l.wrap.b32 	%r2325, %r2150, %r2150, 1;
	xor.b32  	%r2326, %r2324, %r2325;
	not.b32 	%r2327, %r2326;
	shf.l.wrap.b32 	%r2328, %r2324, %r2324, 15;
	mul.lo.s32 	%r2329, %r2328, 5;
	xor.b32  	%r2330, %r2329, %r1782;
	xor.b32  	%r2331, %r2330, %r2202;
	mul.lo.s32 	%r2332, %r2331, 3;
	and.b32  	%r2333, %r2226, %r2260;
	xor.b32  	%r2334, %r2333, %r2332;
	xor.b32  	%r2335, %r2334, %r2304;
	shf.l.wrap.b32 	%r2336, %r2161, %r2161, 1;
	xor.b32  	%r2337, %r2335, %r2336;
	not.b32 	%r2338, %r2337;
	shf.l.wrap.b32 	%r2339, %r2335, %r2335, 15;
	mul.lo.s32 	%r2340, %r2339, 5;
	xor.b32  	%r2341, %r2340, %r1771;
	xor.b32  	%r2342, %r2341, %r2213;
	mul.lo.s32 	%r2343, %r2342, 3;
	and.b32  	%r2344, %r2237, %r2271;
	xor.b32  	%r2345, %r2344, %r2343;
	xor.b32  	%r2346, %r2345, %r2316;
	shf.l.wrap.b32 	%r2347, %r2172, %r2172, 1;
	xor.b32  	%r2348, %r2346, %r2347;
	not.b32 	%r2349, %r2348;
	shf.l.wrap.b32 	%r2350, %r2346, %r2346, 15;
	mul.lo.s32 	%r2351, %r2350, 5;
	xor.b32  	%r2352, %r2351, %r1760;
	xor.b32  	%r2353, %r2352, %r2224;
	mul.lo.s32 	%r2354, %r2353, 3;
	and.b32  	%r2355, %r2248, %r2282;
	xor.b32  	%r2356, %r2355, %r2354;
	xor.b32  	%r2357, %r2356, %r2327;
	shf.l.wrap.b32 	%r2358, %r2183, %r2183, 1;
	xor.b32  	%r2359, %r2357, %r2358;
	not.b32 	%r2360, %r2359;
	shf.l.wrap.b32 	%r2361, %r2357, %r2357, 15;
	mul.lo.s32 	%r2362, %r2361, 5;
	xor.b32  	%r2363, %r2362, %r1749;
	xor.b32  	%r2364, %r2363, %r2235;
	mul.lo.s32 	%r2365, %r2364, 3;
	and.b32  	%r2366, %r2259, %r2293;
	xor.b32  	%r2367, %r2366, %r2365;
	xor.b32  	%r2368, %r2367, %r2338;
	shf.l.wrap.b32 	%r2369, %r2194, %r2194, 1;
	xor.b32  	%r2370, %r2368, %r2369;
	not.b32 	%r2371, %r2370;
	shf.l.wrap.b32 	%r2372, %r2368, %r2368, 15;
	mul.lo.s32 	%r2373, %r2372, 5;
	xor.b32  	%r2374, %r2373, %r1738;
	xor.b32  	%r2375, %r2374, %r2246;
	mul.lo.s32 	%r2376, %r2375, 3;
	and.b32  	%r2377, %r2270, %r2304;
	xor.b32  	%r2378, %r2377, %r2376;
	xor.b32  	%r2379, %r2378, %r2349;
	shf.l.wrap.b32 	%r2380, %r2205, %r2205, 1;
	xor.b32  	%r2381, %r2380, %r2379;
	not.b32 	%r2382, %r2381;
	shf.l.wrap.b32 	%r2383, %r2379, %r2379, 15;
	mul.lo.s32 	%r2384, %r2383, 5;
	xor.b32  	%r2385, %r2384, %r1727;
	xor.b32  	%r2386, %r2385, %r2257;
	mul.lo.s32 	%r2387, %r2386, 3;
	and.b32  	%r2388, %r2281, %r2316;
	xor.b32  	%r2389, %r2388, %r2387;
	xor.b32  	%r2390, %r2389, %r2360;
	shf.l.wrap.b32 	%r2391, %r2216, %r2216, 1;
	xor.b32  	%r2392, %r2391, %r2390;
	not.b32 	%r2393, %r2392;
	shf.l.wrap.b32 	%r2394, %r2390, %r2390, 15;
	mul.lo.s32 	%r2395, %r2394, 5;
	xor.b32  	%r2396, %r2395, %r1716;
	xor.b32  	%r2397, %r2396, %r2268;
	mul.lo.s32 	%r2398, %r2397, 3;
	and.b32  	%r2399, %r2292, %r2327;
	xor.b32  	%r2400, %r2399, %r2398;
	xor.b32  	%r2401, %r2400, %r2371;
	shf.l.wrap.b32 	%r2402, %r2227, %r2227, 1;
	xor.b32  	%r2403, %r2402, %r2401;
	not.b32 	%r2404, %r2403;
	shf.l.wrap.b32 	%r2405, %r2401, %r2401, 15;
	mul.lo.s32 	%r2406, %r2405, 5;
	xor.b32  	%r2407, %r2406, %r1927;
	xor.b32  	%r2408, %r2407, %r2279;
	mul.lo.s32 	%r2409, %r2408, 3;
	and.b32  	%r2410, %r2303, %r2338;
	xor.b32  	%r2411, %r2410, %r2409;
	xor.b32  	%r2412, %r2411, %r2382;
	shf.l.wrap.b32 	%r2413, %r2238, %r2238, 1;
	xor.b32  	%r2414, %r2413, %r2412;
	not.b32 	%r2415, %r2414;
	shf.l.wrap.b32 	%r2416, %r2412, %r2412, 15;
	mul.lo.s32 	%r2417, %r2416, 5;
	xor.b32  	%r2418, %r2417, %r1928;
	xor.b32  	%r2419, %r2418, %r2290;
	mul.lo.s32 	%r2420, %r2419, 3;
	and.b32  	%r2421, %r2315, %r2349;
	xor.b32  	%r2422, %r2421, %r2420;
	xor.b32  	%r2423, %r2422, %r2393;
	shf.l.wrap.b32 	%r2424, %r2249, %r2249, 1;
	xor.b32  	%r2425, %r2424, %r2423;
	not.b32 	%r2426, %r2425;
	shf.l.wrap.b32 	%r2427, %r2423, %r2423, 15;
	mul.lo.s32 	%r2428, %r2427, 5;
	xor.b32  	%r2429, %r2428, %r1929;
	xor.b32  	%r2430, %r2429, %r2301;
	mul.lo.s32 	%r2431, %r2430, 3;
	and.b32  	%r2432, %r2326, %r2360;
	xor.b32  	%r2433, %r2432, %r2431;
	xor.b32  	%r2434, %r2433, %r2404;
	shf.l.wrap.b32 	%r2435, %r2260, %r2260, 1;
	xor.b32  	%r2436, %r2435, %r2434;
	not.b32 	%r2437, %r2436;
	shf.l.wrap.b32 	%r2438, %r2434, %r2434, 15;
	mul.lo.s32 	%r2439, %r2438, 5;
	xor.b32  	%r2440, %r2439, %r1848;
	xor.b32  	%r2441, %r2440, %r2313;
	mul.lo.s32 	%r2442, %r2441, 3;
	and.b32  	%r2443, %r2337, %r2371;
	xor.b32  	%r2444, %r2443, %r2442;
	xor.b32  	%r2445, %r2444, %r2415;
	shf.l.wrap.b32 	%r2446, %r2271, %r2271, 1;
	xor.b32  	%r2447, %r2446, %r2445;
	not.b32 	%r2448, %r2447;
	shf.l.wrap.b32 	%r2449, %r2445, %r2445, 15;
	mul.lo.s32 	%r2450, %r2449, 5;
	xor.b32  	%r2451, %r2450, %r1837;
	xor.b32  	%r2452, %r2451, %r2324;
	mul.lo.s32 	%r2453, %r2452, 3;
	and.b32  	%r2454, %r2348, %r2382;
	xor.b32  	%r2455, %r2454, %r2453;
	xor.b32  	%r2456, %r2455, %r2426;
	shf.l.wrap.b32 	%r2457, %r2282, %r2282, 1;
	xor.b32  	%r2458, %r2456, %r2457;
	shf.l.wrap.b32 	%r2459, %r2456, %r2456, 15;
	mul.lo.s32 	%r2460, %r2459, 5;
	xor.b32  	%r2461, %r2460, %r1826;
	xor.b32  	%r2462, %r2461, %r2335;
	mul.lo.s32 	%r2463, %r2462, 3;
	and.b32  	%r2464, %r2359, %r2393;
	xor.b32  	%r2465, %r2464, %r2463;
	xor.b32  	%r2466, %r2465, %r2437;
	shf.l.wrap.b32 	%r2467, %r2293, %r2293, 1;
	xor.b32  	%r2468, %r2466, %r2467;
	shf.l.wrap.b32 	%r2469, %r2466, %r2466, 15;
	mul.lo.s32 	%r2470, %r2469, 5;
	xor.b32  	%r2471, %r2470, %r1815;
	xor.b32  	%r2472, %r2471, %r2346;
	mul.lo.s32 	%r2473, %r2472, 3;
	and.b32  	%r2474, %r2370, %r2404;
	xor.b32  	%r2475, %r2474, %r2473;
	xor.b32  	%r2476, %r2475, %r2448;
	shf.l.wrap.b32 	%r2477, %r2304, %r2304, 1;
	xor.b32  	%r2478, %r2476, %r2477;
	add.s32 	%r2479, %r1825, %r1868;
	sub.s32 	%r2480, %r1782, %r2479;
	add.s32 	%r2481, %r2480, %r2476;
	add.s32 	%r2482, %r2481, -2;
	add.s32 	%r2483, %r1814, %r1858;
	sub.s32 	%r2484, %r1771, %r2483;
	add.s32 	%r2485, %r2484, %r2466;
	add.s32 	%r2486, %r2485, -2;
	add.s32 	%r2487, %r1803, %r1847;
	sub.s32 	%r2488, %r1760, %r2487;
	add.s32 	%r2489, %r2488, %r2456;
	add.s32 	%r2490, %r2489, -2;
	add.s32 	%r2491, %r1792, %r1836;
	sub.s32 	%r2492, %r1749, %r2491;
	add.s32 	%r2493, %r2492, %r2445;
	add.s32 	%r2494, %r2493, -2;
	add.s32 	%r2495, %r1781, %r1825;
	sub.s32 	%r2496, %r1738, %r2495;
	add.s32 	%r2497, %r2496, %r2434;
	add.s32 	%r2498, %r2497, -2;
	add.s32 	%r2499, %r1770, %r1814;
	sub.s32 	%r2500, %r1727, %r2499;
	add.s32 	%r2501, %r2500, %r2423;
	add.s32 	%r2502, %r2501, -2;
	add.s32 	%r2503, %r1759, %r1803;
	sub.s32 	%r2504, %r1716, %r2503;
	add.s32 	%r2505, %r2504, %r2412;
	add.s32 	%r2506, %r2505, -2;
	add.s32 	%r2507, %r1792, %r1878;
	sub.s32 	%r2508, %r1749, %r2507;
	add.s32 	%r2509, %r2508, %r2401;
	add.s32 	%r2510, %r2509, -2;
	add.s32 	%r2511, %r1781, %r1868;
	sub.s32 	%r2512, %r1738, %r2511;
	add.s32 	%r2513, %r2512, %r2390;
	add.s32 	%r2514, %r2513, -2;
	add.s32 	%r2515, %r1770, %r1858;
	sub.s32 	%r2516, %r1727, %r2515;
	add.s32 	%r2517, %r2516, %r2379;
	add.s32 	%r2518, %r2517, -2;
	add.s32 	%r2519, %r1759, %r1847;
	sub.s32 	%r2520, %r1716, %r2519;
	add.s32 	%r2521, %r2520, %r2368;
	add.s32 	%r2522, %r2521, -2;
	add.s32 	%r2523, %r1836, %r1878;
	sub.s32 	%r2524, %r1749, %r2523;
	add.s32 	%r2525, %r2524, %r2357;
	add.s32 	%r2526, %r2525, -2;
	not.b32 	%r2527, %r2478;
	not.b32 	%r2528, %r2468;
	not.b32 	%r2529, %r2458;
	shf.l.wrap.b32 	%r2530, %r1782, %r1782, 17;
	shf.l.wrap.b32 	%r2531, %r1793, %r1793, 17;
	shf.l.wrap.b32 	%r2532, %r1804, %r1804, 17;
	shf.l.wrap.b32 	%r2533, %r1815, %r1815, 17;
	shf.l.wrap.b32 	%r2534, %r1826, %r1826, 17;
	shf.l.wrap.b32 	%r2535, %r1837, %r1837, 17;
	shf.l.wrap.b32 	%r2536, %r1848, %r1848, 17;
	shf.l.wrap.b32 	%r2537, %r1929, %r1929, 17;
	shf.l.wrap.b32 	%r2538, %r1928, %r1928, 17;
	shf.l.wrap.b32 	%r2539, %r1927, %r1927, 17;
	shf.l.wrap.b32 	%r2540, %r2482, %r2482, 15;
	mul.lo.s32 	%r2541, %r2540, 5;
	xor.b32  	%r2542, %r2541, %r2526;
	xor.b32  	%r2543, %r2542, %r2404;
	xor.b32  	%r2544, %r2543, 2;
	mul.lo.s32 	%r2545, %r2544, 3;
	not.b32 	%r2546, %r2530;
	and.b32  	%r2547, %r2533, %r2546;
	xor.b32  	%r2548, %r2547, %r2545;
	xor.b32  	%r2549, %r2548, %r2537;
	xor.b32  	%r2550, %r2549, 128;
	shf.l.wrap.b32 	%r2551, %r1716, %r1716, 18;
	xor.b32  	%r2552, %r2550, %r2551;
	not.b32 	%r2553, %r2552;
	shf.l.wrap.b32 	%r2554, %r2549, %r2550, 15;
	mul.lo.s32 	%r2555, %r2554, 5;
	xor.b32  	%r2556, %r2522, %r2555;
	xor.b32  	%r2557, %r2556, %r2393;
	mul.lo.s32 	%r2558, %r2557, 3;
	not.b32 	%r2559, %r2531;
	and.b32  	%r2560, %r2534, %r2559;
	xor.b32  	%r2561, %r2560, %r2558;
	xor.b32  	%r2562, %r2561, %r2538;
	shf.l.wrap.b32 	%r2563, %r1727, %r1727, 18;
	xor.b32  	%r2564, %r2562, %r2563;
	not.b32 	%r2565, %r2564;
	shf.l.wrap.b32 	%r2566, %r2562, %r2562, 15;
	mul.lo.s32 	%r2567, %r2566, 5;
	xor.b32  	%r2568, %r2518, %r2567;
	xor.b32  	%r2569, %r2568, %r2382;
	mul.lo.s32 	%r2570, %r2569, 3;
	not.b32 	%r2571, %r2532;
	and.b32  	%r2572, %r2535, %r2571;
	xor.b32  	%r2573, %r2572, %r2570;
	xor.b32  	%r2574, %r2573, %r2539;
	shf.l.wrap.b32 	%r2575, %r1738, %r1738, 18;
	xor.b32  	%r2576, %r2574, %r2575;
	not.b32 	%r2577, %r2576;
	shf.l.wrap.b32 	%r2578, %r2574, %r2574, 15;
	mul.lo.s32 	%r2579, %r2578, 5;
	xor.b32  	%r2580, %r2514, %r2579;
	xor.b32  	%r2581, %r2580, %r2371;
	mul.lo.s32 	%r2582, %r2581, 3;
	not.b32 	%r2583, %r2533;
	and.b32  	%r2584, %r2536, %r2583;
	xor.b32  	%r2585, %r2584, %r2582;
	xor.b32  	%r2586, %r2585, %r2553;
	shf.l.wrap.b32 	%r2587, %r1749, %r1749, 18;
	xor.b32  	%r2588, %r2586, %r2587;
	not.b32 	%r2589, %r2588;
	shf.l.wrap.b32 	%r2590, %r2586, %r2586, 15;
	mul.lo.s32 	%r2591, %r2590, 5;
	xor.b32  	%r2592, %r2510, %r2591;
	xor.b32  	%r2593, %r2592, %r2360;
	mul.lo.s32 	%r2594, %r2593, 3;
	not.b32 	%r2595, %r2534;
	and.b32  	%r2596, %r2537, %r2595;
	xor.b32  	%r2597, %r2596, %r2594;
	xor.b32  	%r2598, %r2597, %r2565;
	shf.l.wrap.b32 	%r2599, %r1760, %r1760, 18;
	xor.b32  	%r2600, %r2598, %r2599;
	not.b32 	%r2601, %r2600;
	shf.l.wrap.b32 	%r2602, %r2598, %r2598, 15;
	mul.lo.s32 	%r2603, %r2602, 5;
	xor.b32  	%r2604, %r2506, %r2603;
	xor.b32  	%r2605, %r2604, %r2349;
	mul.lo.s32 	%r2606, %r2605, 3;
	not.b32 	%r2607, %r2535;
	and.b32  	%r2608, %r2538, %r2607;
	xor.b32  	%r2609, %r2608, %r2606;
	xor.b32  	%r2610, %r2609, %r2577;
	shf.l.wrap.b32 	%r2611, %r1771, %r1771, 18;
	xor.b32  	%r2612, %r2610, %r2611;
	not.b32 	%r2613, %r2612;
	shf.l.wrap.b32 	%r2614, %r2610, %r2610, 15;
	mul.lo.s32 	%r2615, %r2614, 5;
	xor.b32  	%r2616, %r2502, %r2615;
	xor.b32  	%r2617, %r2616, %r2338;
	mul.lo.s32 	%r2618, %r2617, 3;
	not.b32 	%r2619, %r2536;
	and.b32  	%r2620, %r2539, %r2619;
	xor.b32  	%r2621, %r2620, %r2618;
	xor.b32  	%r2622, %r2621, %r2589;
	shf.l.wrap.b32 	%r2623, %r1782, %r1782, 18;
	xor.b32  	%r2624, %r2622, %r2623;
	not.b32 	%r2625, %r2624;
	shf.l.wrap.b32 	%r2626, %r2622, %r2622, 15;
	mul.lo.s32 	%r2627, %r2626, 5;
	xor.b32  	%r2628, %r2498, %r2627;
	xor.b32  	%r2629, %r2628, %r2327;
	mul.lo.s32 	%r2630, %r2629, 3;
	not.b32 	%r2631, %r2537;
	and.b32  	%r2632, %r2553, %r2631;
	xor.b32  	%r2633, %r2632, %r2630;
	xor.b32  	%r2634, %r2633, %r2601;
	shf.l.wrap.b32 	%r2635, %r1793, %r1793, 18;
	xor.b32  	%r2636, %r2634, %r2635;
	not.b32 	%r2637, %r2636;
	shf.l.wrap.b32 	%r2638, %r2634, %r2634, 15;
	mul.lo.s32 	%r2639, %r2638, 5;
	xor.b32  	%r2640, %r2494, %r2639;
	xor.b32  	%r2641, %r2640, %r2316;
	mul.lo.s32 	%r2642, %r2641, 3;
	not.b32 	%r2643, %r2538;
	and.b32  	%r2644, %r2565, %r2643;
	xor.b32  	%r2645, %r2644, %r2642;
	xor.b32  	%r2646, %r2645, %r2613;
	shf.l.wrap.b32 	%r2647, %r1804, %r1804, 18;
	xor.b32  	%r2648, %r2646, %r2647;
	not.b32 	%r2649, %r2648;
	shf.l.wrap.b32 	%r2650, %r2646, %r2646, 15;
	mul.lo.s32 	%r2651, %r2650, 5;
	xor.b32  	%r2652, %r2490, %r2651;
	xor.b32  	%r2653, %r2652, %r2527;
	mul.lo.s32 	%r2654, %r2653, 3;
	not.b32 	%r2655, %r2539;
	and.b32  	%r2656, %r2577, %r2655;
	xor.b32  	%r2657, %r2656, %r2654;
	xor.b32  	%r2658, %r2657, %r2625;
	shf.l.wrap.b32 	%r2659, %r1815, %r1815, 18;
	xor.b32  	%r2660, %r2658, %r2659;
	not.b32 	%r2661, %r2660;
	shf.l.wrap.b32 	%r2662, %r2658, %r2658, 15;
	mul.lo.s32 	%r2663, %r2662, 5;
	xor.b32  	%r2664, %r2486, %r2663;
	xor.b32  	%r2665, %r2664, %r2528;
	mul.lo.s32 	%r2666, %r2665, 3;
	and.b32  	%r2667, %r2552, %r2589;
	xor.b32  	%r2668, %r2667, %r2666;
	xor.b32  	%r2669, %r2668, %r2637;
	shf.l.wrap.b32 	%r2670, %r1826, %r1826, 18;
	xor.b32  	%r2671, %r2669, %r2670;
	not.b32 	%r2672, %r2671;
	shf.l.wrap.b32 	%r2673, %r2669, %r2669, 15;
	mul.lo.s32 	%r2674, %r2673, 5;
	xor.b32  	%r2675, %r2674, %r2529;
	xor.b32  	%r2676, %r2675, %r2482;
	mul.lo.s32 	%r2677, %r2676, 3;
	and.b32  	%r2678, %r2564, %r2601;
	xor.b32  	%r2679, %r2678, %r2677;
	xor.b32  	%r2680, %r2679, %r2649;
	shf.l.wrap.b32 	%r2681, %r1837, %r1837, 18;
	xor.b32  	%r2682, %r2680, %r2681;
	not.b32 	%r2683, %r2682;
	shf.l.wrap.b32 	%r2684, %r2680, %r2680, 15;
	mul.lo.s32 	%r2685, %r2684, 5;
	xor.b32  	%r2686, %r2685, %r2448;
	xor.b32  	%r2687, %r2686, %r2550;
	mul.lo.s32 	%r2688, %r2687, 3;
	and.b32  	%r2689, %r2576, %r2613;
	xor.b32  	%r2690, %r2689, %r2688;
	xor.b32  	%r2691, %r2690, %r2661;
	shf.l.wrap.b32 	%r2692, %r1848, %r1848, 18;
	xor.b32  	%r2693, %r2691, %r2692;
	not.b32 	%r2694, %r2693;
	shf.l.wrap.b32 	%r2695, %r2691, %r2691, 15;
	mul.lo.s32 	%r2696, %r2695, 5;
	xor.b32  	%r2697, %r2696, %r2437;
	xor.b32  	%r2698, %r2697, %r2562;
	mul.lo.s32 	%r2699, %r2698, 3;
	and.b32  	%r2700, %r2588, %r2625;
	xor.b32  	%r2701, %r2700, %r2699;
	xor.b32  	%r2702, %r2701, %r2672;
	shf.l.wrap.b32 	%r2703, %r1929, %r1929, 18;
	xor.b32  	%r2704, %r2702, %r2703;
	not.b32 	%r2705, %r2704;
	shf.l.wrap.b32 	%r2706, %r2702, %r2702, 15;
	mul.lo.s32 	%r2707, %r2706, 5;
	xor.b32  	%r2708, %r2707, %r2426;
	xor.b32  	%r2709, %r2708, %r2574;
	mul.lo.s32 	%r2710, %r2709, 3;
	and.b32  	%r2711, %r2600, %r2637;
	xor.b32  	%r2712, %r2711, %r2710;
	xor.b32  	%r2713, %r2712, %r2683;
	shf.l.wrap.b32 	%r2714, %r1928, %r1928, 18;
	xor.b32  	%r2715, %r2713, %r2714;
	not.b32 	%r2716, %r2715;
	shf.l.wrap.b32 	%r2717, %r2713, %r2713, 15;
	mul.lo.s32 	%r2718, %r2717, 5;
	xor.b32  	%r2719, %r2718, %r2415;
	xor.b32  	%r2720, %r2719, %r2586;
	mul.lo.s32 	%r2721, %r2720, 3;
	and.b32  	%r2722, %r2612, %r2649;
	xor.b32  	%r2723, %r2722, %r2721;
	xor.b32  	%r2724, %r2723, %r2694;
	shf.l.wrap.b32 	%r2725, %r1927, %r1927, 18;
	xor.b32  	%r2726, %r2724, %r2725;
	not.b32 	%r2727, %r2726;
	shf.l.wrap.b32 	%r2728, %r2724, %r2724, 15;
	mul.lo.s32 	%r2729, %r2728, 5;
	xor.b32  	%r2730, %r2729, %r2404;
	xor.b32  	%r2731, %r2730, %r2598;
	mul.lo.s32 	%r2732, %r2731, 3;
	and.b32  	%r2733, %r2624, %r2661;
	xor.b32  	%r2734, %r2733, %r2732;
	xor.b32  	%r2735, %r2734, %r2705;
	xor.b32  	%r2736, %r2735, 128;
	shf.l.wrap.b32 	%r2737, %r2553, %r2553, 1;
	xor.b32  	%r2738, %r2736, %r2737;
	not.b32 	%r2739, %r2738;
	shf.l.wrap.b32 	%r2740, %r2735, %r2736, 15;
	mul.lo.s32 	%r2741, %r2740, 5;
	xor.b32  	%r2742, %r2741, %r2393;
	xor.b32  	%r2743, %r2742, %r2610;
	mul.lo.s32 	%r2744, %r2743, 3;
	and.b32  	%r2745, %r2636, %r2672;
	xor.b32  	%r2746, %r2745, %r2744;
	xor.b32  	%r2747, %r2746, %r2716;
	shf.l.wrap.b32 	%r2748, %r2565, %r2565, 1;
	xor.b32  	%r2749, %r2747, %r2748;
	not.b32 	%r2750, %r2749;
	shf.l.wrap.b32 	%r2751, %r2747, %r2747, 15;
	mul.lo.s32 	%r2752, %r2751, 5;
	xor.b32  	%r2753, %r2752, %r2382;
	xor.b32  	%r2754, %r2753, %r2622;
	mul.lo.s32 	%r2755, %r2754, 3;
	and.b32  	%r2756, %r2648, %r2683;
	xor.b32  	%r2757, %r2756, %r2755;
	xor.b32  	%r2758, %r2757, %r2727;
	shf.l.wrap.b32 	%r2759, %r2577, %r2577, 1;
	xor.b32  	%r2760, %r2758, %r2759;
	not.b32 	%r2761, %r2760;
	shf.l.wrap.b32 	%r2762, %r2758, %r2758, 15;
	mul.lo.s32 	%r2763, %r2762, 5;
	xor.b32  	%r2764, %r2763, %r2371;
	xor.b32  	%r2765, %r2764, %r2634;
	mul.lo.s32 	%r2766, %r2765, 3;
	and.b32  	%r2767, %r2660, %r2694;
	xor.b32  	%r2768, %r2767, %r2766;
	xor.b32  	%r2769, %r2768, %r2739;
	shf.l.wrap.b32 	%r2770, %r2589, %r2589, 1;
	xor.b32  	%r2771, %r2769, %r2770;
	not.b32 	%r2772, %r2771;
	shf.l.wrap.b32 	%r2773, %r2769, %r2769, 15;
	mul.lo.s32 	%r2774, %r2773, 5;
	xor.b32  	%r2775, %r2774, %r2360;
	xor.b32  	%r2776, %r2775, %r2646;
	mul.lo.s32 	%r2777, %r2776, 3;
	and.b32  	%r2778, %r2671, %r2705;
	xor.b32  	%r2779, %r2778, %r2777;
	xor.b32  	%r2780, %r2779, %r2750;
	shf.l.wrap.b32 	%r2781, %r2601, %r2601, 1;
	xor.b32  	%r2782, %r2780, %r2781;
	not.b32 	%r2783, %r2782;
	shf.l.wrap.b32 	%r2784, %r2780, %r2780, 15;
	mul.lo.s32 	%r2785, %r2784, 5;
	xor.b32  	%r2786, %r2785, %r2349;
	xor.b32  	%r2787, %r2786, %r2658;
	mul.lo.s32 	%r2788, %r2787, 3;
	and.b32  	%r2789, %r2682, %r2716;
	xor.b32  	%r2790, %r2789, %r2788;
	xor.b32  	%r2791, %r2790, %r2761;
	shf.l.wrap.b32 	%r2792, %r2613, %r2613, 1;
	xor.b32  	%r2793, %r2791, %r2792;
	not.b32 	%r2794, %r2793;
	shf.l.wrap.b32 	%r2795, %r2791, %r2791, 15;
	mul.lo.s32 	%r2796, %r2795, 5;
	xor.b32  	%r2797, %r2796, %r2338;
	xor.b32  	%r2798, %r2797, %r2669;
	mul.lo.s32 	%r2799, %r2798, 3;
	and.b32  	%r2800, %r2693, %r2727;
	xor.b32  	%r2801, %r2800, %r2799;
	xor.b32  	%r2802, %r2801, %r2772;
	shf.l.wrap.b32 	%r2803, %r2625, %r2625, 1;
	xor.b32  	%r2804, %r2802, %r2803;
	not.b32 	%r2805, %r2804;
	shf.l.wrap.b32 	%r2806, %r2802, %r2802, 15;
	mul.lo.s32 	%r2807, %r2806, 5;
	xor.b32  	%r2808, %r2807, %r2327;
	xor.b32  	%r2809, %r2808, %r2680;
	mul.lo.s32 	%r2810, %r2809, 3;
	and.b32  	%r2811, %r2704, %r2739;
	xor.b32  	%r2812, %r2811, %r2810;
	xor.b32  	%r2813, %r2812, %r2783;
	shf.l.wrap.b32 	%r2814, %r2637, %r2637, 1;
	xor.b32  	%r2815, %r2813, %r2814;
	not.b32 	%r2816, %r2815;
	shf.l.wrap.b32 	%r2817, %r2813, %r2813, 15;
	mul.lo.s32 	%r2818, %r2817, 5;
	xor.b32  	%r2819, %r2818, %r2316;
	xor.b32  	%r2820, %r2819, %r2691;
	mul.lo.s32 	%r2821, %r2820, 3;
	and.b32  	%r2822, %r2715, %r2750;
	xor.b32  	%r2823, %r2822, %r2821;
	xor.b32  	%r2824, %r2823, %r2794;
	shf.l.wrap.b32 	%r2825, %r2649, %r2649, 1;
	xor.b32  	%r2826, %r2824, %r2825;
	not.b32 	%r2827, %r2826;
	shf.l.wrap.b32 	%r2828, %r2824, %r2824, 15;
	mul.lo.s32 	%r2829, %r2828, 5;
	xor.b32  	%r2830, %r2829, %r2527;
	xor.b32  	%r2831, %r2830, %r2702;
	mul.lo.s32 	%r2832, %r2831, 3;
	and.b32  	%r2833, %r2726, %r2761;
	xor.b32  	%r2834, %r2833, %r2832;
	xor.b32  	%r2835, %r2834, %r2805;
	shf.l.wrap.b32 	%r2836, %r2661, %r2661, 1;
	xor.b32  	%r2837, %r2835, %r2836;
	not.b32 	%r2838, %r2837;
	shf.l.wrap.b32 	%r2839, %r2835, %r2835, 15;
	mul.lo.s32 	%r2840, %r2839, 5;
	xor.b32  	%r2841, %r2840, %r2528;
	xor.b32  	%r2842, %r2841, %r2713;
	mul.lo.s32 	%r2843, %r2842, 3;
	and.b32  	%r2844, %r2738, %r2772;
	xor.b32  	%r2845, %r2844, %r2843;
	xor.b32  	%r2846, %r2845, %r2816;
	shf.l.wrap.b32 	%r2847, %r2672, %r2672, 1;
	xor.b32  	%r2848, %r2846, %r2847;
	not.b32 	%r2849, %r2848;
	shf.l.wrap.b32 	%r2850, %r2846, %r2846, 15;
	mul.lo.s32 	%r2851, %r2850, 5;
	xor.b32  	%r2852, %r2851, %r2529;
	xor.b32  	%r2853, %r2852, %r2724;
	mul.lo.s32 	%r2854, %r2853, 3;
	and.b32  	%r2855, %r2749, %r2783;
	xor.b32  	%r2856, %r2855, %r2854;
	xor.b32  	%r2857, %r2856, %r2827;
	shf.l.wrap.b32 	%r2858, %r2683, %r2683, 1;
	xor.b32  	%r2859, %r2857, %r2858;
	not.b32 	%r2860, %r2859;
	shf.l.wrap.b32 	%r2861, %r2857, %r2857, 15;
	mul.lo.s32 	%r2862, %r2861, 5;
	xor.b32  	%r2863, %r2862, %r2448;
	xor.b32  	%r2864, %r2863, %r2736;
	mul.lo.s32 	%r2865, %r2864, 3;
	and.b32  	%r2866, %r2760, %r2794;
	xor.b32  	%r2867, %r2866, %r2865;
	xor.b32  	%r2868, %r2867, %r2838;
	shf.l.wrap.b32 	%r2869, %r2694, %r2694, 1;
	xor.b32  	%r2870, %r2868, %r2869;
	not.b32 	%r2871, %r2870;
	shf.l.wrap.b32 	%r2872, %r2868, %r2868, 15;
	mul.lo.s32 	%r2873, %r2872, 5;
	xor.b32  	%r2874, %r2873, %r2437;
	xor.b32  	%r2875, %r2874, %r2747;
	mul.lo.s32 	%r2876, %r2875, 3;
	and.b32  	%r2877, %r2771, %r2805;
	xor.b32  	%r2878, %r2877, %r2876;
	xor.b32  	%r2879, %r2878, %r2849;
	shf.l.wrap.b32 	%r2880, %r2705, %r2705, 1;
	xor.b32  	%r2881, %r2879, %r2880;
	not.b32 	%r2882, %r2881;
	shf.l.wrap.b32 	%r2883, %r2879, %r2879, 15;
	mul.lo.s32 	%r2884, %r2883, 5;
	xor.b32  	%r2885, %r2884, %r2426;
	xor.b32  	%r2886, %r2885, %r2758;
	mul.lo.s32 	%r2887, %r2886, 3;
	and.b32  	%r2888, %r2782, %r2816;
	xor.b32  	%r2889, %r2888, %r2887;
	xor.b32  	%r2890, %r2889, %r2860;
	shf.l.wrap.b32 	%r2891, %r2716, %r2716, 1;
	xor.b32  	%r2892, %r2890, %r2891;
	not.b32 	%r2893, %r2892;
	shf.l.wrap.b32 	%r2894, %r2890, %r2890, 15;
	mul.lo.s32 	%r2895, %r2894, 5;
	xor.b32  	%r2896, %r2895, %r2415;
	xor.b32  	%r2897, %r2896, %r2769;
	mul.lo.s32 	%r2898, %r2897, 3;
	and.b32  	%r2899, %r2793, %r2827;
	xor.b32  	%r2900, %r2899, %r2898;
	xor.b32  	%r2901, %r2900, %r2871;
	shf.l.wrap.b32 	%r2902, %r2727, %r2727, 1;
	xor.b32  	%r2903, %r2901, %r2902;
	not.b32 	%r2904, %r2903;
	shf.l.wrap.b32 	%r2905, %r2901, %r2901, 15;
	mul.lo.s32 	%r2906, %r2905, 5;
	xor.b32  	%r2907, %r2906, %r2404;
	xor.b32  	%r2908, %r2907, %r2780;
	mul.lo.s32 	%r2909, %r2908, 3;
	and.b32  	%r2910, %r2804, %r2838;
	xor.b32  	%r2911, %r2910, %r2909;
	xor.b32  	%r2912, %r2911, %r2882;
	xor.b32  	%r2913, %r2912, 128;
	shf.l.wrap.b32 	%r2914, %r2739, %r2739, 1;
	xor.b32  	%r2915, %r2913, %r2914;
	not.b32 	%r2916, %r2915;
	shf.l.wrap.b32 	%r2917, %r2912, %r2913, 15;
	mul.lo.s32 	%r2918, %r2917, 5;
	xor.b32  	%r2919, %r2918, %r2393;
	xor.b32  	%r2920, %r2919, %r2791;
	mul.lo.s32 	%r2921, %r2920, 3;
	and.b32  	%r2922, %r2815, %r2849;
	xor.b32  	%r2923, %r2922, %r2921;
	xor.b32  	%r2924, %r2923, %r2893;
	shf.l.wrap.b32 	%r2925, %r2750, %r2750, 1;
	xor.b32  	%r2926, %r2924, %r2925;
	not.b32 	%r2927, %r2926;
	shf.l.wrap.b32 	%r2928, %r2924, %r2924, 15;
	mul.lo.s32 	%r2929, %r2928, 5;
	xor.b32  	%r2930, %r2929, %r2382;
	xor.b32  	%r2931, %r2930, %r2802;
	mul.lo.s32 	%r2932, %r2931, 3;
	and.b32  	%r2933, %r2826, %r2860;
	xor.b32  	%r2934, %r2933, %r2932;
	xor.b32  	%r2935, %r2934, %r2904;
	shf.l.wrap.b32 	%r2936, %r2761, %r2761, 1;
	xor.b32  	%r2937, %r2935, %r2936;
	not.b32 	%r2938, %r2937;
	shf.l.wrap.b32 	%r2939, %r2935, %r2935, 15;
	mul.lo.s32 	%r2940, %r2939, 5;
	xor.b32  	%r2941, %r2940, %r2371;
	xor.b32  	%r2942, %r2941, %r2813;
	mul.lo.s32 	%r2943, %r2942, 3;
	and.b32  	%r2944, %r2837, %r2871;
	xor.b32  	%r2945, %r2944, %r2943;
	xor.b32  	%r2946, %r2945, %r2916;
	shf.l.wrap.b32 	%r2947, %r2772, %r2772, 1;
	xor.b32  	%r2948, %r2946, %r2947;
	not.b32 	%r2949, %r2948;
	shf.l.wrap.b32 	%r2950, %r2946, %r2946, 15;
	mul.lo.s32 	%r2951, %r2950, 5;
	xor.b32  	%r2952, %r2951, %r2360;
	xor.b32  	%r2953, %r2952, %r2824;
	mul.lo.s32 	%r2954, %r2953, 3;
	and.b32  	%r2955, %r2848, %r2882;
	xor.b32  	%r2956, %r2955, %r2954;
	xor.b32  	%r2957, %r2956, %r2927;
	shf.l.wrap.b32 	%r2958, %r2783, %r2783, 1;
	xor.b32  	%r2959, %r2957, %r2958;
	not.b32 	%r2960, %r2959;
	shf.l.wrap.b32 	%r2961, %r2957, %r2957, 15;
	mul.lo.s32 	%r2962, %r2961, 5;
	xor.b32  	%r2963, %r2962, %r2349;
	xor.b32  	%r2964, %r2963, %r2835;
	mul.lo.s32 	%r2965, %r2964, 3;
	and.b32  	%r2966, %r2859, %r2893;
	xor.b32  	%r2967, %r2966, %r2965;
	xor.b32  	%r2968, %r2967, %r2938;
	shf.l.wrap.b32 	%r2969, %r2794, %r2794, 1;
	xor.b32  	%r2970, %r2968, %r2969;
	not.b32 	%r2971, %r2970;
	shf.l.wrap.b32 	%r2972, %r2968, %r2968, 15;
	mul.lo.s32 	%r2973, %r2972, 5;
	xor.b32  	%r2974, %r2973, %r2338;
	xor.b32  	%r2975, %r2974, %r2846;
	mul.lo.s32 	%r2976, %r2975, 3;
	and.b32  	%r2977, %r2870, %r2904;
	xor.b32  	%r2978, %r2977, %r2976;
	xor.b32  	%r2979, %r2978, %r2949;
	shf.l.wrap.b32 	%r2980, %r2805, %r2805, 1;
	xor.b32  	%r2981, %r2980, %r2979;
	not.b32 	%r2982, %r2981;
	shf.l.wrap.b32 	%r2983, %r2979, %r2979, 15;
	mul.lo.s32 	%r2984, %r2983, 5;
	xor.b32  	%r2985, %r2984, %r2327;
	xor.b32  	%r2986, %r2985, %r2857;
	mul.lo.s32 	%r2987, %r2986, 3;
	and.b32  	%r2988, %r2881, %r2916;
	xor.b32  	%r2989, %r2988, %r2987;
	xor.b32  	%r2990, %r2989, %r2960;
	shf.l.wrap.b32 	%r2991, %r2816, %r2816, 1;
	xor.b32  	%r2992, %r2991, %r2990;
	not.b32 	%r2993, %r2992;
	shf.l.wrap.b32 	%r2994, %r2990, %r2990, 15;
	mul.lo.s32 	%r2995, %r2994, 5;
	xor.b32  	%r2996, %r2995, %r2316;
	xor.b32  	%r2997, %r2996, %r2868;
	mul.lo.s32 	%r2998, %r2997, 3;
	and.b32  	%r2999, %r2892, %r2927;
	xor.b32  	%r3000, %r2999, %r2998;
	xor.b32  	%r3001, %r3000, %r2971;
	shf.l.wrap.b32 	%r3002, %r2827, %r2827, 1;
	xor.b32  	%r3003, %r3002, %r3001;
	not.b32 	%r3004, %r3003;
	shf.l.wrap.b32 	%r3005, %r3001, %r3001, 15;
	mul.lo.s32 	%r3006, %r3005, 5;
	xor.b32  	%r3007, %r3006, %r2527;
	xor.b32  	%r3008, %r3007, %r2879;
	mul.lo.s32 	%r3009, %r3008, 3;
	and.b32  	%r3010, %r2903, %r2938;
	xor.b32  	%r3011, %r3010, %r3009;
	xor.b32  	%r3012, %r3011, %r2982;
	shf.l.wrap.b32 	%r3013, %r2838, %r2838, 1;
	xor.b32  	%r3014, %r3013, %r3012;
	not.b32 	%r3015, %r3014;
	shf.l.wrap.b32 	%r3016, %r3012, %r3012, 15;
	mul.lo.s32 	%r3017, %r3016, 5;
	xor.b32  	%r3018, %r3017, %r2528;
	xor.b32  	%r3019, %r3018, %r2890;
	mul.lo.s32 	%r3020, %r3019, 3;
	and.b32  	%r3021, %r2915, %r2949;
	xor.b32  	%r3022, %r3021, %r3020;
	xor.b32  	%r3023, %r3022, %r2993;
	shf.l.wrap.b32 	%r3024, %r2849, %r2849, 1;
	xor.b32  	%r3025, %r3024, %r3023;
	not.b32 	%r3026, %r3025;
	shf.l.wrap.b32 	%r3027, %r3023, %r3023, 15;
	mul.lo.s32 	%r3028, %r3027, 5;
	xor.b32  	%r3029, %r3028, %r2529;
	xor.b32  	%r3030, %r3029, %r2901;
	mul.lo.s32 	%r3031, %r3030, 3;
	and.b32  	%r3032, %r2926, %r2960;
	xor.b32  	%r3033, %r3032, %r3031;
	xor.b32  	%r3034, %r3033, %r3004;
	shf.l.wrap.b32 	%r3035, %r2860, %r2860, 1;
	xor.b32  	%r3036, %r3035, %r3034;
	not.b32 	%r3037, %r3036;
	shf.l.wrap.b32 	%r3038, %r3034, %r3034, 15;
	mul.lo.s32 	%r3039, %r3038, 5;
	xor.b32  	%r3040, %r3039, %r2448;
	xor.b32  	%r3041, %r3040, %r2913;
	mul.lo.s32 	%r3042, %r3041, 3;
	and.b32  	%r3043, %r2937, %r2971;
	xor.b32  	%r3044, %r3043, %r3042;
	xor.b32  	%r3045, %r3044, %r3015;
	shf.l.wrap.b32 	%r3046, %r2871, %r2871, 1;
	xor.b32  	%r3047, %r3046, %r3045;
	shf.l.wrap.b32 	%r3048, %r3045, %r3045, 15;
	mul.lo.s32 	%r3049, %r3048, 5;
	xor.b32  	%r3050, %r3049, %r2437;
	xor.b32  	%r3051, %r3050, %r2924;
	mul.lo.s32 	%r3052, %r3051, 3;
	and.b32  	%r3053, %r2948, %r2982;
	xor.b32  	%r3054, %r3053, %r3052;
	xor.b32  	%r3055, %r3054, %r3026;
	shf.l.wrap.b32 	%r3056, %r2882, %r2882, 1;
	xor.b32  	%r3057, %r3055, %r3056;
	shf.l.wrap.b32 	%r3058, %r3055, %r3055, 15;
	mul.lo.s32 	%r3059, %r3058, 5;
	xor.b32  	%r3060, %r3059, %r2426;
	xor.b32  	%r3061, %r3060, %r2935;
	mul.lo.s32 	%r3062, %r3061, 3;
	and.b32  	%r3063, %r2959, %r2993;
	xor.b32  	%r3064, %r3063, %r3062;
	xor.b32  	%r3065, %r3064, %r3037;
	shf.l.wrap.b32 	%r3066, %r2893, %r2893, 1;
	xor.b32  	%r3067, %r3065, %r3066;
	shf.l.wrap.b32 	%r3068, %r3065, %r3065, 15;
	mul.lo.s32 	%r3069, %r3068, 5;
	xor.b32  	%r3070, %r3069, %r2415;
	xor.b32  	%r3071, %r3070, %r2946;
	mul.lo.s32 	%r3072, %r3071, 3;
	and.b32  	%r3073, %r2970, %r3004;
	xor.b32  	%r3074, %r3073, %r3072;
	shf.l.wrap.b32 	%r3075, %r2904, %r2904, 1;
	xor.b32  	%r3076, %r3074, %r3075;
	xor.b32  	%r3077, %r3076, %r3047;
	not.b32 	%r3078, %r3057;
	not.b32 	%r3079, %r3067;
	not.b32 	%r3080, %r3047;
	st.global.u32 	[%rd8], %r2916;
	st.global.u32 	[%rd8+4], %r2927;
	st.global.u32 	[%rd8+8], %r2938;
	st.global.u32 	[%rd8+12], %r2949;
	st.global.u32 	[%rd8+16], %r2960;
	st.global.u32 	[%rd8+20], %r2971;
	st.global.u32 	[%rd8+24], %r2982;
	st.global.u32 	[%rd8+28], %r2993;
	st.global.u32 	[%rd8+32], %r3004;
	st.global.u32 	[%rd8+36], %r3015;
	st.global.u32 	[%rd8+40], %r3026;
	st.global.u32 	[%rd8+44], %r3037;
	st.global.u32 	[%rd8+48], %r3080;
	st.global.u32 	[%rd8+52], %r3078;
	st.global.u32 	[%rd8+56], %r3079;
	st.global.u32 	[%rd8+60], %r3077;
$L__BB0_5:
	ret;

}


// ===== COMPILED SASS (sm_100) =====

	.target	sm_100

	.elftype	@"ET_EXEC"


//--------------------- .note.nv.tkinfo           --------------------------
	.section	.note.nv.tkinfo,"",@"SHT_NOTE"
	.sectionflags	@"SHF_NOTE_NV_TKINFO"
	.tkinfo
        /*0018*/ 	.word	0x00000002
        /*0030*/ 	.string	""
        /*0030*/ 	.string	"ptxas"
        /*0030*/ 	.string	"Cuda compilation tools, release 13.0, V13.0.88"
        /*0030*/ 	.string	"Build cuda_13.0.r13.0/compiler.36424714_0"
        /*0030*/ 	.string	"-arch sm_100 -m 64 "



//--------------------- .note.nv.cuinfo           --------------------------
	.section	.note.nv.cuinfo,"",@"SHT_NOTE"
	.sectionflags	@"SHF_NOTE_NV_CUINFO"
        /*0018*/ 	.short	0x0002
        /*001a*/ 	.short	0x0064
        /*001c*/ 	.short	0x0082
	.zero		2


//--------------------- .nv.info                  --------------------------
	.section	.nv.info,"",@"SHT_CUDA_INFO"
	.align	4


	//----- nvinfo : EIATTR_REGCOUNT
	.align		4
        /*0000*/ 	.byte	0x04, 0x2f
        /*0002*/ 	.short	(.L_4 - .L_3)
	.align		4
.L_3:
        /*0004*/ 	.word	index@(_Z25x13_shabal512_gpu_hash_64ijPmPj)
        /*0008*/ 	.word	0x00000040


	//----- nvinfo : EIATTR_FRAME_SIZE
	.align		4
.L_4:
        /*000c*/ 	.byte	0x04, 0x11
        /*000e*/ 	.short	(.L_6 - .L_5)
	.align		4
.L_5:
        /*0010*/ 	.word	index@(_Z25x13_shabal512_gpu_hash_64ijPmPj)
        /*0014*/ 	.word	0x00000000


	//----- nvinfo : EIATTR_MIN_STACK_SIZE
	.align		4
.L_6:
        /*0018*/ 	.byte	0x04, 0x12
        /*001a*/ 	.short	(.L_8 - .L_7)
	.align		4
.L_7:
        /*001c*/ 	.word	index@(_Z25x13_shabal512_gpu_hash_64ijPmPj)
        /*0020*/ 	.word	0x00000000
.L_8:


//--------------------- .nv.compat                --------------------------
	.section	.nv.compat,"",@"SHT_CUDA_COMPAT_INFO"
	.align	4
        /*0000*/ 	.byte	0x02, 0x09, 0x00, 0x00, 0x02, 0x02, 0x01, 0x00, 0x02, 0x05, 0x05, 0x00, 0x03, 0x07, 0x01, 0x01
        /*0010*/ 	.byte	0x02, 0x03, 0x00, 0x00, 0x02, 0x06, 0x01, 0x00, 0x04, 0x0b, 0x08, 0x00, 0x09, 0x00, 0x00, 0x00
        /*0020*/ 	.byte	0x00, 0x00, 0x00, 0x00


//--------------------- .nv.info._Z25x13_shabal512_gpu_hash_64ijPmPj --------------------------
	.section	.nv.info._Z25x13_shabal512_gpu_hash_64ijPmPj,"",@"SHT_CUDA_INFO"
	.sectionflags	@""
	.align	4


	//----- nvinfo : EIATTR_CUDA_API_VERSION
	.align		4
        /*0000*/ 	.byte	0x04, 0x37
        /*0002*/ 	.short	(.L_10 - .L_9)
.L_9:
        /*0004*/ 	.word	0x00000082


	//----- nvinfo : EIATTR_KPARAM_INFO
	.align		4
.L_10:
        /*0008*/ 	.byte	0x04, 0x17
        /*000a*/ 	.short	(.L_12 - .L_11)
.L_11:
        /*000c*/ 	.word	0x00000000
        /*0010*/ 	.short	0x0003
        /*0012*/ 	.short	0x0010
        /*0014*/ 	.byte	0x00, 0xf5, 0x21, 0x00


	//----- nvinfo : EIATTR_KPARAM_INFO
	.align		4
.L_12:
        /*0018*/ 	.byte	0x04, 0x17
        /*001a*/ 	.short	(.L_14 - .L_13)
.L_13:
        /*001c*/ 	.word	0x00000000
        /*0020*/ 	.short	0x0002
        /*0022*/ 	.short	0x0008
        /*0024*/ 	.byte	0x00, 0xf5, 0x21, 0x00


	//----- nvinfo : EIATTR_KPARAM_INFO
	.align		4
.L_14:
        /*0028*/ 	.byte	0x04, 0x17
        /*002a*/ 	.short	(.L_16 - .L_15)
.L_15:
        /*002c*/ 	.word	0x00000000
        /*0030*/ 	.short	0x0001
        /*0032*/ 	.short	0x0004
        /*0034*/ 	.byte	0x00, 0xf0, 0x11, 0x00


	//----- nvinfo : EIATTR_KPARAM_INFO
	.align		4
.L_16:
        /*0038*/ 	.byte	0x04, 0x17
        /*003a*/ 	.short	(.L_18 - .L_17)
.L_17:
        /*003c*/ 	.word	0x00000000
        /*0040*/ 	.short	0x0000
        /*0042*/ 	.short	0x0000
        /*0044*/ 	.byte	0x00, 0xf0, 0x11, 0x00


	//----- nvinfo : EIATTR_SPARSE_MMA_MASK
	.align		4
.L_18:
        /*0048*/ 	.byte	0x03, 0x50
        /*004a*/ 	.short	0x0000


	//----- nvinfo : EIATTR_MAXREG_COUNT
	.align		4
        /*004c*/ 	.byte	0x03, 0x1b
        /*004e*/ 	.short	0x00ff


	//----- nvinfo : EIATTR_MERCURY_ISA_VERSION
	.align		4
        /*0050*/ 	.byte	0x03, 0x5f
        /*0052*/ 	.short	0x0101


	//----- nvinfo : EIATTR_VRC_CTA_INIT_COUNT
	.align		4
        /*0054*/ 	.byte	0x02, 0x4a
	.zero		1
	.zero		1


	//----- nvinfo : EIATTR_EXIT_INSTR_OFFSETS
	.align		4
        /*0058*/ 	.byte	0x04, 0x1c
        /*005a*/ 	.short	(.L_20 - .L_19)


	//   ....[0]....
.L_19:
        /*005c*/ 	.word	0x00000070


	//   ....[1]....
        /*0060*/ 	.word	0x00009700


	//----- nvinfo : EIATTR_CBANK_PARAM_SIZE
	.align		4
.L_20:
        /*0064*/ 	.byte	0x03, 0x19
        /*0066*/ 	.short	0x0018


	//----- nvinfo : EIATTR_PARAM_CBANK
	.align		4
        /*0068*/ 	.byte	0x04, 0x0a
        /*006a*/ 	.short	(.L_22 - .L_21)
	.align		4
.L_21:
        /*006c*/ 	.word	index@(.nv.constant0._Z25x13_shabal512_gpu_hash_64ijPmPj)
        /*0070*/ 	.short	0x0380
        /*0072*/ 	.short	0x0018


	//----- nvinfo : EIATTR_SW_WAR
	.align		4
.L_22:
        /*0074*/ 	.byte	0x04, 0x36
        /*0076*/ 	.short	(.L_24 - .L_23)
.L_23:
        /*0078*/ 	.word	0x00000008
.L_24:


//--------------------- .nv.callgraph             --------------------------
	.section	.nv.callgraph,"",@"SHT_CUDA_CALLGRAPH"
	.align	4
	.sectionentsize	8
	.align		4
        /*0000*/ 	.word	0x00000000
	.align		4
        /*0004*/ 	.word	0xffffffff
	.align		4
        /*0008*/ 	.word	0x00000000
	.align		4
        /*000c*/ 	.word	0xfffffffe
	.align		4
        /*0010*/ 	.word	0x00000000
	.align		4
        /*0014*/ 	.word	0xfffffffd
	.align		4
        /*0018*/ 	.word	0x00000000
	.align		4
        /*001c*/ 	.word	0xfffffffc


//--------------------- .nv.constant3             --------------------------
	.section	.nv.constant3,"a",@progbits
	.align	4
.nv.constant3:
	.type		C_512,@object
	.size		C_512,(A_512 - C_512)
C_512:
	.zero		64
	.type		A_512,@object
	.size		A_512,(B_512 - A_512)
A_512:
	.zero		64
	.type		B_512,@object
	.size		B_512,(.L_2 - B_512)
B_512:
	.zero		64
.L_2:


//--------------------- .text._Z25x13_shabal512_gpu_hash_64ijPmPj --------------------------
	.section	.text._Z25x13_shabal512_gpu_hash_64ijPmPj,"ax",@progbits
	.align	128
        .global         _Z25x13_shabal512_gpu_hash_64ijPmPj
        .type           _Z25x13_shabal512_gpu_hash_64ijPmPj,@function
        .size           _Z25x13_shabal512_gpu_hash_64ijPmPj,(.L_x_1 - _Z25x13_shabal512_gpu_hash_64ijPmPj)
        .other          _Z25x13_shabal512_gpu_hash_64ijPmPj,@"STO_CUDA_ENTRY STV_DEFAULT"
_Z25x13_shabal512_gpu_hash_64ijPmPj:
.text._Z25x13_shabal512_gpu_hash_64ijPmPj:
[----:B------:R-:W-:Y:S01]  /*0000*/  LDC R1, c[0x0][0x37c] ;  /* 0x0000df00ff017b82 */ /* 0x000fe20000000800 */
[----:B------:R-:W0:Y:S01]  /*0010*/  S2R R7, SR_CTAID.X ;  /* 0x0000000000077919 */ /* 0x000e220000002500 */
[----:B------:R-:W0:Y:S01]  /*0020*/  LDCU UR4, c[0x0][0x360] ;  /* 0x00006c00ff0477ac */ /* 0x000e220008000800 */
[----:B------:R-:W0:Y:S01]  /*0030*/  S2R R0, SR_TID.X ;  /* 0x0000000000007919 */ /* 0x000e220000002100 */
[----:B------:R-:W1:Y:S01]  /*0040*/  LDCU UR5, c[0x0][0x380] ;  /* 0x00007000ff0577ac */ /* 0x000e620008000800 */
[----:B0-----:R-:W-:-:S05]  /*0050*/  IMAD R7, R7, UR4, R0 ;  /* 0x0000000407077c24 */ /* 0x001fca000f8e0200 */
[----:B-1----:R-:W-:-:S13]  /*0060*/  ISETP.GE.AND P0, PT, R7, UR5, PT ;  /* 0x0000000507007c0c */ /* 0x002fda000bf06270 */
[----:B------:R-:W-:Y:S05]  /*0070*/  @P0 EXIT ;  /* 0x000000000000094d */ /* 0x000fea0003800000 */
[----:B------:R-:W0:Y:S01]  /*0080*/  LDCU.64 UR4, c[0x0][0x390] ;  /* 0x00007200ff0477ac */ /* 0x000e220008000a00 */
[----:B------:R-:W1:Y:S01]  /*0090*/  LDC.64 R2, c[0x0][0x388] ;  /* 0x0000e200ff027b82 */ /* 0x000e620000000a00 */
[----:B------:R-:W2:Y:S01]  /*00a0*/  LDCU.64 UR6, c[0x0][0x358] ;  /* 0x00006b00ff0677ac */ /* 0x000ea20008000a00 */
[----:B------:R-:W3:Y:S06]  /*00b0*/  LDCU.128 UR28, c[0x3][0x60] ;  /* 0x00c00c00ff1c77ac */ /* 0x000eec0008000c00 */
[----:B------:R-:W4:Y:S01]  /*00c0*/  LDC.64 R10, c[0x3][0x18] ;  /* 0x00c00600ff0a7b82 */ /* 0x000f220000000a00 */
[----:B------:R-:W5:Y:S01]  /*00d0*/  LDCU.128 UR8, c[0x3][0x40] ;  /* 0x00c00800ff0877ac */ /* 0x000f620008000c00 */
[----:B------:R-:W5:Y:S06]  /*00e0*/  LDCU.128 UR24, c[0x3][0x20] ;  /* 0x00c00400ff1877ac */ /* 0x000f6c0008000c00 */
[----:B------:R-:W4:Y:S01]  /*00f0*/  LDC.64 R14, c[0x3][0x10] ;  /* 0x00c00400ff0e7b82 */ /* 0x000f220000000a00 */
[----:B0-----:R-:W-:Y:S01]  /*0100*/  ISETP.NE.U32.AND P0, PT, RZ, UR4, PT ;  /* 0x00000004ff007c0c */ /* 0x001fe2000bf05070 */
[----:B------:R-:W0:Y:S03]  /*0110*/  LDCU UR4, c[0x0][0x384] ;  /* 0x00007080ff0477ac */ /* 0x000e260008000800 */
[----:B------:R-:W-:Y:S01]  /*0120*/  ISETP.NE.AND.EX P0, PT, RZ, UR5, PT, P0 ;  /* 0x00000005ff007c0c */ /* 0x000fe2000bf05300 */
[----:B------:R-:W4:Y:S01]  /*0130*/  LDCU.128 UR16, c[0x3][0x90] ;  /* 0x00c01200ff1077ac */ /* 0x000f220008000c00 */
[----:B------:R-:W4:Y:S01]  /*0140*/  LDCU.128 UR12, c[0x3][0xa0] ;  /* 0x00c01400ff0c77ac */ /* 0x000f220008000c00 */
[----:B------:R-:W4:Y:S10]  /*0150*/  LDCU.128 UR20, c[0x3][0xb0] ;  /* 0x00c01600ff1477ac */ /* 0x000f340008000c00 */
[----:B------:R-:W2:Y:S02]  /*0160*/  @P0 LDC.64 R4, c[0x0][0x390] ;  /* 0x0000e400ff040b82 */ /* 0x000ea40000000a00 */
[----:B--2---:R-:W-:-:S05]  /*0170*/  @P0 IMAD.WIDE R4, R7, 0x4, R4 ;  /* 0x0000000407040825 */ /* 0x004fca00078e0204 */
[----:B------:R-:W2:Y:S01]  /*0180*/  @P0 LDG.E R0, desc[UR6][R4.64] ;  /* 0x0000000604000981 */ /* 0x000ea2000c1e1900 */
[----:B0-----:R-:W-:-:S04]  /*0190*/  @!P0 VIADD R0, R7, UR4 ;  /* 0x0000000407008c36 */ /* 0x001fc80008000000 */
[----:B--2---:R-:W-:-:S04]  /*01a0*/  VIADD R0, R0, -UR4 ;  /* 0x8000000400007c36 */ /* 0x004fc80008000000 */
[----:B------:R-:W-:-:S04]  /*01b0*/  IMAD.SHL.U32 R7, R0, 0x8, RZ ;  /* 0x0000000800077824 */ /* 0x000fc800078e00ff */
[----:B-1----:R-:W-:-:S05]  /*01c0*/  IMAD.WIDE R2, R7, 0x8, R2 ;  /* 0x0000000807027825 */ /* 0x002fca00078e0202 */
[----:B------:R-:W4:Y:S04]  /*01d0*/  LDG.E R55, desc[UR6][R2.64+0x24] ;  /* 0x0000240602377981 */ /* 0x000f28000c1e1900 */
[----:B------:R-:W2:Y:S04]  /*01e0*/  LDG.E R47, desc[UR6][R2.64+0x18] ;  /* 0x00001806022f7981 */ /* 0x000ea8000c1e1900 */
        /* <DEDUP_REMOVED lines=13> */
[----:B------:R-:W2:Y:S01]  /*02c0*/  LDG.E R0, desc[UR6][R2.64+0x14] ;  /* 0x0000140602007981 */ /* 0x000ea2000c1e1900 */
[----:B---3--:R-:W-:-:S04]  /*02d0*/  USHF.L.W.U32.HI UR4, UR31, 0xf, UR31 ;  /* 0x0000000f1f047899 */ /* 0x008fc80008010e1f */
[----:B------:R-:W-:-:S04]  /*02e0*/  UIMAD UR4, UR4, 0x5, URZ ;  /* 0x00000005040478a4 */ /* 0x000fc8000f8e02ff */
[----:B-----5:R-:W-:-:S04]  /*02f0*/  ULOP3.LUT UR4, UR24, UR4, UR8, 0x96, !UPT ;  /* 0x0000000418047292 */ /* 0x020fc8000f8e9608 */
[----:B------:R-:W-:-:S04]  /*0300*/  ULOP3.LUT UR4, UR4, 0x1, URZ, 0x3c, !UPT ;  /* 0x0000000104047892 */ /* 0x000fc8000f8e3cff */
[----:B------:R-:W-:Y:S01]  /*0310*/  UIMAD UR4, UR4, 0x3, URZ ;  /* 0x00000003040478a4 */ /* 0x000fe2000f8e02ff */
[----:B----4-:R-:W-:Y:S02]  /*0320*/  VIADD R52, R55, UR13 ;  /* 0x0000000d37347c36 */ /* 0x010fe40008000000 */
[----:B--2---:R-:W-:-:S03]  /*0330*/  VIADD R13, R47, UR18 ;  /* 0x000000122f0d7c36 */ /* 0x004fc60008000000 */
[----:B------:R-:W-:Y:S01]  /*0340*/  SHF.L.W.U32.HI R6, R52, 0x11, R52 ;  /* 0x0000001134067819 */ /* 0x000fe20000010e34 */
[----:B------:R-:W-:Y:S01]  /*0350*/  VIADD R33, R54, UR21 ;  /* 0x0000001536217c36 */ /* 0x000fe20008000000 */
[----:B------:R-:W-:-:S04]  /*0360*/  SHF.L.W.U32.HI R5, R13, 0x11, R13 ;  /* 0x000000110d057819 */ /* 0x000fc80000010e0d */
[C---:B------:R-:W-:Y:S02]  /*0370*/  SHF.L.W.U32.HI R4, R33.reuse, 0x11, R33 ;  /* 0x0000001121047819 */ /* 0x040fe40000010e21 */
[----:B------:R-:W-:Y:S01]  /*0380*/  LOP3.LUT R5, R6, UR4, R5, 0x9c, !PT ;  /* 0x0000000406057c12 */ /* 0x000fe2000f8e9c05 */
[----:B------:R-:W-:Y:S01]  /*0390*/  VIADD R12, R20, UR19 ;  /* 0x00000013140c7c36 */ /* 0x000fe20008000000 */
[----:B------:R-:W-:Y:S02]  /*03a0*/  SHF.L.W.U32.HI R33, R33, 0x12, R33 ;  /* 0x0000001221217819 */ /* 0x000fe40000010e21 */
[----:B------:R-:W-:Y:S01]  /*03b0*/  LOP3.LUT R59, R4, R5, R31, 0x96, !PT ;  /* 0x00000005043b7212 */ /* 0x000fe200078e961f */
[----:B------:R-:W-:Y:S01]  /*03c0*/  VIADD R42, R29, UR14 ;  /* 0x0000000e1d2a7c36 */ /* 0x000fe20008000000 */
[----:B------:R-:W-:Y:S02]  /*03d0*/  SHF.L.W.U32.HI R61, R12, 0x12, R12 ;  /* 0x000000120c3d7819 */ /* 0x000fe40000010e0c */
[----:B------:R-:W-:Y:S01]  /*03e0*/  SHF.L.W.U32.HI R5, R59, 0xf, R59 ;  /* 0x0000000f3b057819 */ /* 0x000fe20000010e3b */
[----:B------:R-:W-:-:S04]  /*03f0*/  VIADD R18, R25, UR22 ;  /* 0x0000001619127c36 */ /* 0x000fc80008000000 */
[----:B------:R-:W-:Y:S01]  /*0400*/  IMAD R8, R5, 0x5, RZ ;  /* 0x0000000505087824 */ /* 0x000fe200078e02ff */
[C-C-:B------:R-:W-:Y:S02]  /*0410*/  SHF.L.W.U32.HI R36, R18.reuse, 0x11, R18.reuse ;  /* 0x0000001112247819 */ /* 0x140fe40000010e12 */
[----:B------:R-:W-:Y:S01]  /*0420*/  SHF.L.W.U32.HI R18, R18, 0x12, R18 ;  /* 0x0000001212127819 */ /* 0x000fe20000010e12 */
[----:B------:R-:W-:Y:S01]  /*0430*/  VIADD R28, R30, UR12 ;  /* 0x0000000c1e1c7c36 */ /* 0x000fe20008000000 */
[----:B------:R-:W-:Y:S02]  /*0440*/  LOP3.LUT R5, R11, UR9, R8, 0x96, !PT ;  /* 0x000000090b057c12 */ /* 0x000fe4000f8e9608 */
[----:B------:R-:W-:Y:S01]  /*0450*/  SHF.L.W.U32.HI R8, R12, 0x11, R12 ;  /* 0x000000110c087819 */ /* 0x000fe20000010e0c */
[----:B------:R-:W-:Y:S01]  /*0460*/  VIADD R44, R19, UR15 ;  /* 0x0000000f132c7c36 */ /* 0x000fe20008000000 */
[----:B------:R-:W0:Y:S01]  /*0470*/  LDCU.128 UR12, c[0x3][0x80] ;  /* 0x00c01000ff0c77ac */ /* 0x000e220008000c00 */
[----:B------:R-:W-:Y:S01]  /*0480*/  IMAD R7, R5, 0x3, RZ ;  /* 0x0000000305077824 */ /* 0x000fe200078e02ff */
[--C-:B------:R-:W-:Y:S01]  /*0490*/  SHF.L.W.U32.HI R5, R42, 0x11, R42.reuse ;  /* 0x000000112a057819 */ /* 0x100fe20000010e2a */
[----:B------:R-:W-:Y:S01]  /*04a0*/  VIADD R24, R34, UR23 ;  /* 0x0000001722187c36 */ /* 0x000fe20008000000 */
[----:B------:R-:W-:-:S02]  /*04b0*/  SHF.L.W.U32.HI R42, R42, 0x12, R42 ;  /* 0x000000122a2a7819 */ /* 0x000fc40000010e2a */
[----:B------:R-:W-:Y:S02]  /*04c0*/  LOP3.LUT R7, R7, R5, R8, 0xb4, !PT ;  /* 0x0000000507077212 */ /* 0x000fe400078eb408 */
[----:B------:R-:W-:Y:S02]  /*04d0*/  SHF.L.W.U32.HI R8, R28, 0x11, R28 ;  /* 0x000000111c087819 */ /* 0x000fe40000010e1c */
[----:B------:R-:W-:Y:S01]  /*04e0*/  LOP3.LUT R43, R36, R7, R32, 0x96, !PT ;  /* 0x00000007242b7212 */ /* 0x000fe200078e9620 */
[----:B------:R-:W-:Y:S01]  /*04f0*/  VIADD R39, R23, UR20 ;  /* 0x0000001417277c36 */ /* 0x000fe20008000000 */
[----:B------:R-:W-:Y:S02]  /*0500*/  SHF.L.W.U32.HI R26, R24, 0x11, R24 ;  /* 0x00000011181a7819 */ /* 0x000fe40000010e18 */
[----:B------:R-:W-:Y:S02]  /*0510*/  SHF.L.W.U32.HI R7, R43, 0xf, R43 ;  /* 0x0000000f2b077819 */ /* 0x000fe40000010e2b */
[----:B------:R-:W-:-:S02]  /*0520*/  SHF.L.W.U32.HI R37, R39, 0x11, R39 ;  /* 0x0000001127257819 */ /* 0x000fc40000010e27 */
[----:B------:R-:W-:Y:S01]  /*0530*/  SHF.L.W.U32.HI R28, R28, 0x12, R28 ;  /* 0x000000121c1c7819 */ /* 0x000fe20000010e1c */
[----:B------:R-:W-:-:S05]  /*0540*/  IMAD R7, R7, 0x5, RZ ;  /* 0x0000000507077824 */ /* 0x000fca00078e02ff */
[----:B------:R-:W-:-:S05]  /*0550*/  LOP3.LUT R7, R10, UR10, R7, 0x96, !PT ;  /* 0x0000000a0a077c12 */ /* 0x000fca000f8e9607 */
[----:B------:R-:W-:Y:S01]  /*0560*/  IMAD R9, R7, 0x3, RZ ;  /* 0x0000000307097824 */ /* 0x000fe200078e02ff */
[----:B------:R-:W-:-:S04]  /*0570*/  SHF.L.W.U32.HI R7, R44, 0x11, R44 ;  /* 0x000000112c077819 */ /* 0x000fc80000010e2c */
[----:B------:R-:W-:-:S04]  /*0580*/  LOP3.LUT R8, R9, R7, R8, 0xb4, !PT ;  /* 0x0000000709087212 */ /* 0x000fc800078eb408 */
[----:B------:R-:W-:-:S04]  /*0590*/  LOP3.LUT R45, R26, R8, R57, 0x96, !PT ;  /* 0x000000081a2d7212 */ /* 0x000fc800078e9639 */
[----:B------:R-:W-:-:S05]  /*05a0*/  SHF.L.W.U32.HI R8, R45, 0xf, R45 ;  /* 0x0000000f2d087819 */ /* 0x000fca0000010e2d */
[----:B------:R-:W-:-:S05]  /*05b0*/  IMAD R8, R8, 0x5, RZ ;  /* 0x0000000508087824 */ /* 0x000fca00078e02ff */
[----:B------:R-:W-:Y:S01]  /*05c0*/  LOP3.LUT R9, R15, UR11, R8, 0x96, !PT ;  /* 0x0000000b0f097c12 */ /* 0x000fe2000f8e9608 */
[----:B0-----:R-:W-:Y:S01]  /*05d0*/  VIADD R8, R31, UR12 ;  /* 0x0000000c1f087c36 */ /* 0x001fe20008000000 */
[----:B------:R-:W0:Y:S03]  /*05e0*/  LDCU.128 UR8, c[0x3][0x50] ;  /* 0x00c00a00ff0877ac */ /* 0x000e260008000c00 */
[----:B------:R-:W-:Y:S01]  /*05f0*/  IMAD R9, R9, 0x3, RZ ;  /* 0x0000000309097824 */ /* 0x000fe200078e02ff */
[----:B------:R-:W-:-:S04]  /*0600*/  SHF.L.W.U32.HI R16, R8, 0x12, R8 ;  /* 0x0000001208107819 */ /* 0x000fc80000010e08 */
[----:B------:R-:W-:Y:S02]  /*0610*/  LOP3.LUT R9, R9, R37, R6, 0xb4, !PT ;  /* 0x0000002509097212 */ /* 0x000fe400078eb406 */
[----:B------:R-:W-:-:S04]  /*0620*/  LOP3.LUT R16, R59, R16, RZ, 0x3c, !PT ;  /* 0x000000103b107212 */ /* 0x000fc800078e3cff */
[----:B------:R-:W-:-:S04]  /*0630*/  LOP3.LUT R50, R16, R9, R35, 0x69, !PT ;  /* 0x0000000910327212 */ /* 0x000fc800078e6923 */
[----:B------:R-:W-:-:S05]  /*0640*/  SHF.L.W.U32.HI R6, R50, 0xf, R50 ;  /* 0x0000000f32067819 */ /* 0x000fca0000010e32 */
[----:B------:R-:W-:Y:S02]  /*0650*/  IMAD R9, R6, 0x5, RZ ;  /* 0x0000000506097824 */ /* 0x000fe400078e02ff */
[----:B------:R-:W-:-:S03]  /*0660*/  VIADD R6, R32, UR13 ;  /* 0x0000000d20067c36 */ /* 0x000fc60008000000 */
[----:B0-----:R-:W-:Y:S02]  /*0670*/  LOP3.LUT R17, R14, UR8, R9, 0x96, !PT ;  /* 0x000000080e117c12 */ /* 0x001fe4000f8e9609 */
[----:B------:R-:W0:Y:S01]  /*0680*/  LDC.64 R8, c[0x3][0x8] ;  /* 0x00c00200ff087b82 */ /* 0x000e220000000a00 */
[----:B------:R-:W-:Y:S02]  /*0690*/  SHF.L.W.U32.HI R6, R6, 0x12, R6 ;  /* 0x0000001206067819 */ /* 0x000fe40000010e06 */
[----:B------:R-:W-:Y:S02]  /*06a0*/  IMAD R17, R17, 0x3, RZ ;  /* 0x0000000311117824 */ /* 0x000fe400078e02ff */
[----:B------:R-:W-:-:S03]  /*06b0*/  LOP3.LUT R21, R43, R6, RZ, 0x3c, !PT ;  /* 0x000000062b157212 */ /* 0x000fc600078e3cff */
[----:B------:R-:W-:-:S04]  /*06c0*/  LOP3.LUT R17, R17, R4, R5, 0xb4, !PT ;  /* 0x0000000411117212 */ /* 0x000fc800078eb405 */
[----:B------:R-:W-:-:S04]  /*06d0*/  LOP3.LUT R49, R21, R17, R22, 0x69, !PT ;  /* 0x0000001115317212 */ /* 0x000fc800078e6916 */
[----:B------:R-:W-:-:S05]  /*06e0*/  SHF.L.W.U32.HI R5, R49, 0xf, R49 ;  /* 0x0000000f31057819 */ /* 0x000fca0000010e31 */
[----:B------:R-:W-:Y:S02]  /*06f0*/  IMAD R6, R5, 0x5, RZ ;  /* 0x0000000505067824 */ /* 0x000fe400078e02ff */
[----:B------:R-:W-:-:S03]  /*0700*/  VIADD R5, R57, UR14 ;  /* 0x0000000e39057c36 */ /* 0x000fc60008000000 */
[----:B0-----:R-:W-:Y:S02]  /*0710*/  LOP3.LUT R17, R9, UR9, R6, 0x96, !PT ;  /* 0x0000000909117c12 */ /* 0x001fe4000f8e9606 */
[----:B------:R-:W-:-:S03]  /*0720*/  SHF.L.W.U32.HI R6, R5, 0x12, R5 ;  /* 0x0000001205067819 */ /* 0x000fc60000010e05 */
[----:B------:R-:W-:Y:S01]  /*0730*/  IMAD R17, R17, 0x3, RZ ;  /* 0x0000000311117824 */ /* 0x000fe200078e02ff */
[----:B------:R-:W-:-:S04]  /*0740*/  LOP3.LUT R27, R45, R6, RZ, 0x3c, !PT ;  /* 0x000000062d1b7212 */ /* 0x000fc800078e3cff */
[----:B------:R-:W-:-:S04]  /*0750*/  LOP3.LUT R17, R17, R36, R7, 0xb4, !PT ;  /* 0x0000002411117212 */ /* 0x000fc800078eb407 */
[----:B------:R-:W-:-:S04]  /*0760*/  LOP3.LUT R46, R27, R17, R0, 0x69, !PT ;  /* 0x000000111b2e7212 */ /* 0x000fc800078e6900 */
[----:B------:R-:W-:-:S05]  /*0770*/  SHF.L.W.U32.HI R5, R46, 0xf, R46 ;  /* 0x0000000f2e057819 */ /* 0x000fca0000010e2e */
[----:B------:R-:W-:Y:S02]  /*0780*/  IMAD R7, R5, 0x5, RZ ;  /* 0x0000000505077824 */ /* 0x000fe400078e02ff */
[----:B------:R-:W-:-:S03]  /*0790*/  VIADD R5, R35, UR15 ;  /* 0x0000000f23057c36 */ /* 0x000fc60008000000 */
[----:B------:R-:W-:Y:S02]  /*07a0*/  LOP3.LUT R38, R8, UR10, R7, 0x96, !PT ;  /* 0x0000000a08267c12 */ /* 0x000fe4000f8e9607 */
        /* <DEDUP_REMOVED lines=12> */
[----:B------:R-:W-:Y:S01]  /*0870*/  LOP3.LUT R37, R49, R38, RZ, 0x3c, !PT ;  /* 0x0000002631257212 */ /* 0x000fe200078e3cff */
[----:B------:R-:W-:-:S03]  /*0880*/  VIADD R38, R0, UR17 ;  /* 0x0000001100267c36 */ /* 0x000fc60008000000 */
[----:B------:R-:W-:Y:S02]  /*0890*/  LOP3.LUT R5, R5, R16, R4, 0xe1, !PT ;  /* 0x0000001005057212 */ /* 0x000fe400078ee104 */
[----:B------:R-:W-:Y:S02]  /*08a0*/  SHF.L.W.U32.HI R51, R38, 0x12, R38 ;  /* 0x0000001226337819 */ /* 0x000fe40000010e26 */
[----:B------:R-:W-:Y:S02]  /*08b0*/  LOP3.LUT R48, R37, R5, R20, 0x69, !PT ;  /* 0x0000000525307212 */ /* 0x000fe400078e6914 */
[----:B------:R-:W-:Y:S02]  /*08c0*/  LOP3.LUT R51, R46, R51, RZ, 0x3c, !PT ;  /* 0x000000332e337212 */ /* 0x000fe400078e3cff */
[----:B------:R-:W-:-:S05]  /*08d0*/  SHF.L.W.U32.HI R4, R48, 0xf, R48 ;  /* 0x0000000f30047819 */ /* 0x000fca0000010e30 */
[----:B------:R-:W-:-:S05]  /*08e0*/  IMAD R5, R4, 0x5, RZ ;  /* 0x0000000504057824 */ /* 0x000fca00078e02ff */
[----:B------:R-:W-:-:S05]  /*08f0*/  LOP3.LUT R5, R6, UR28, R5, 0x96, !PT ;  /* 0x0000001c06057c12 */ /* 0x000fca000f8e9605 */
[----:B------:R-:W-:Y:S02]  /*0900*/  IMAD R40, R5, 0x3, RZ ;  /* 0x0000000305287824 */ /* 0x000fe400078e02ff */
[----:B------:R-:W0:Y:S03]  /*0910*/  LDC.64 R4, c[0x3][0x38] ;  /* 0x00c00e00ff047b82 */ /* 0x000e260000000a00 */
[----:B------:R-:W-:-:S04]  /*0920*/  LOP3.LUT R40, R40, R21, R36, 0xe1, !PT ;  /* 0x0000001528287212 */ /* 0x000fc800078ee124 */
[----:B------:R-:W-:-:S04]  /*0930*/  LOP3.LUT R41, R51, R40, R30, 0x69, !PT ;  /* 0x0000002833297212 */ /* 0x000fc800078e691e */
[C---:B------:R-:W-:Y:S02]  /*0940*/  SHF.L.W.U32.HI R36, R41.reuse, 0xf, R41 ;  /* 0x0000000f29247819 */ /* 0x040fe40000010e29 */
[----:B------:R-:W-:-:S03]  /*0950*/  LOP3.LUT R28, R41, R28, RZ, 0x3c, !PT ;  /* 0x0000001c291c7212 */ /* 0x000fc600078e3cff */
[----:B------:R-:W-:-:S05]  /*0960*/  IMAD R36, R36, 0x5, RZ ;  /* 0x0000000524247824 */ /* 0x000fca00078e02ff */
[----:B0-----:R-:W-:-:S05]  /*0970*/  LOP3.LUT R36, R5, UR29, R36, 0x96, !PT ;  /* 0x0000001d05247c12 */ /* 0x001fca000f8e9624 */
[----:B------:R-:W-:Y:S01]  /*0980*/  IMAD R38, R36, 0x3, RZ ;  /* 0x0000000324267824 */ /* 0x000fe200078e02ff */
[----:B------:R-:W-:-:S04]  /*0990*/  SHF.L.W.U32.HI R36, R13, 0x12, R13 ;  /* 0x000000120d247819 */ /* 0x000fc80000010e0d */
[----:B------:R-:W-:Y:S02]  /*09a0*/  LOP3.LUT R38, R38, R27, R26, 0xe1, !PT ;  /* 0x0000001b26267212 */ /* 0x000fe400078ee11a */
[----:B------:R-:W-:-:S04]  /*09b0*/  LOP3.LUT R26, R53, R36, RZ, 0x3c, !PT ;  /* 0x00000024351a7212 */ /* 0x000fc800078e3cff */
[----:B------:R-:W-:Y:S02]  /*09c0*/  LOP3.LUT R40, R26, R38, R55, 0x69, !PT ;  /* 0x000000261a287212 */ /* 0x000fe400078e6937 */
[----:B------:R-:W-:Y:S02]  /*09d0*/  LOP3.LUT R38, R48, R61, RZ, 0x3c, !PT ;  /* 0x0000003d30267212 */ /* 0x000fe400078e3cff */
[----:B------:R-:W-:-:S05]  /*09e0*/  SHF.L.W.U32.HI R13, R40, 0xf, R40 ;  /* 0x0000000f280d7819 */ /* 0x000fca0000010e28 */
[----:B------:R-:W-:-:S05]  /*09f0*/  IMAD R13, R13, 0x5, RZ ;  /* 0x000000050d0d7824 */ /* 0x000fca00078e02ff */
[----:B------:R-:W-:-:S05]  /*0a00*/  LOP3.LUT R13, R4, UR30, R13, 0x96, !PT ;  /* 0x0000001e040d7c12 */ /* 0x000fca000f8e960d */
[----:B------:R-:W-:Y:S02]  /*0a10*/  IMAD R36, R13, 0x3, RZ ;  /* 0x000000030d247824 */ /* 0x000fe400078e02ff */
[----:B------:R-:W0:Y:S03]  /*0a20*/  LDC.64 R12, c[0x3][0x30] ;  /* 0x00c00c00ff0c7b82 */ /* 0x000e260000000a00 */
[-C--:B------:R-:W-:Y:S02]  /*0a30*/  LOP3.LUT R36, R36, R16.reuse, R17, 0xb4, !PT ;  /* 0x0000001024247212 */ /* 0x080fe400078eb411 */
[----:B------:R-:W-:Y:S02]  /*0a40*/  LOP3.LUT R16, RZ, R16, RZ, 0x33, !PT ;  /* 0x00000010ff107212 */ /* 0x000fe400078e33ff */
[----:B------:R-:W-:Y:S02]  /*0a50*/  LOP3.LUT R61, R38, R36, R29, 0x69, !PT ;  /* 0x00000024263d7212 */ /* 0x000fe400078e691d */
[----:B------:R-:W-:-:S02]  /*0a60*/  SHF.L.W.U32.HI R16, R16, 0x1, R16 ;  /* 0x0000000110107819 */ /* 0x000fc40000010e10 */
[----:B------:R-:W-:-:S05]  /*0a70*/  SHF.L.W.U32.HI R36, R61, 0xf, R61 ;  /* 0x0000000f3d247819 */ /* 0x000fca0000010e3d */
[----:B------:R-:W-:-:S05]  /*0a80*/  IMAD R36, R36, 0x5, RZ ;  /* 0x0000000524247824 */ /* 0x000fca00078e02ff */
[----:B0-----:R-:W-:-:S05]  /*0a90*/  LOP3.LUT R36, R13, UR31, R36, 0x96, !PT ;  /* 0x0000001f0d247c12 */ /* 0x001fca000f8e9624 */
[----:B------:R-:W-:-:S05]  /*0aa0*/  IMAD R36, R36, 0x3, RZ ;  /* 0x0000000324247824 */ /* 0x000fca00078e02ff */
[-C--:B------:R-:W-:Y:S02]  /*0ab0*/  LOP3.LUT R36, R36, R21.reuse, R37, 0xb4, !PT ;  /* 0x0000001524247212 */ /* 0x080fe400078eb425 */
[----:B------:R-:W-:Y:S02]  /*0ac0*/  LOP3.LUT R21, RZ, R21, RZ, 0x33, !PT ;  /* 0x00000015ff157212 */ /* 0x000fe400078e33ff */
[----:B------:R-:W-:Y:S02]  /*0ad0*/  LOP3.LUT R36, R28, R36, R19, 0x69, !PT ;  /* 0x000000241c247212 */ /* 0x000fe400078e6913 */
[----:B------:R-:W-:Y:S02]  /*0ae0*/  SHF.L.W.U32.HI R21, R21, 0x1, R21 ;  /* 0x0000000115157819 */ /* 0x000fe40000010e15 */
[----:B------:R-:W-:-:S05]  /*0af0*/  SHF.L.W.U32.HI R56, R36, 0xf, R36 ;  /* 0x0000000f24387819 */ /* 0x000fca0000010e24 */
[----:B------:R-:W-:-:S05]  /*0b00*/  IMAD R56, R56, 0x5, RZ ;  /* 0x0000000538387824 */ /* 0x000fca00078e02ff */
[----:B------:R-:W-:Y:S02]  /*0b10*/  LOP3.LUT R56, R59, R56, R12, 0x96, !PT ;  /* 0x000000383b387212 */ /* 0x000fe400078e960c */
[----:B------:R-:W-:-:S03]  /*0b20*/  SHF.L.W.U32.HI R59, R52, 0x12, R52 ;  /* 0x00000012343b7819 */ /* 0x000fc60000010e34 */
[----:B------:R-:W-:Y:S01]  /*0b30*/  IMAD R52, R56, 0x3, RZ ;  /* 0x0000000338347824 */ /* 0x000fe200078e02ff */
[----:B------:R-:W-:-:S04]  /*0b40*/  LOP3.LUT R56, R40, R59, RZ, 0x3c, !PT ;  /* 0x0000003b28387212 */ /* 0x000fc800078e3cff */
[-C--:B------:R-:W-:Y:S02]  /*0b50*/  LOP3.LUT R52, R52, R27.reuse, R51, 0xb4, !PT ;  /* 0x0000001b34347212 */ /* 0x080fe400078eb433 */
[----:B------:R-:W-:Y:S02]  /*0b60*/  LOP3.LUT R27, RZ, R27, RZ, 0x33, !PT ;  /* 0x0000001bff1b7212 */ /* 0x000fe400078e33ff */
[----:B------:R-:W-:-:S04]  /*0b70*/  LOP3.LUT R59, R56, R52, R23, 0x69, !PT ;  /* 0x00000034383b7212 */ /* 0x000fc800078e6917 */
[----:B------:R-:W-:-:S05]  /*0b80*/  SHF.L.W.U32.HI R52, R59, 0xf, R59 ;  /* 0x0000000f3b347819 */ /* 0x000fca0000010e3b */
[----:B------:R-:W-:-:S05]  /*0b90*/  IMAD R52, R52, 0x5, RZ ;  /* 0x0000000534347824 */ /* 0x000fca00078e02ff */
[----:B------:R-:W-:Y:S02]  /*0ba0*/  LOP3.LUT R52, R43, UR27, R52, 0x96, !PT ;  /* 0x0000001b2b347c12 */ /* 0x000fe4000f8e9634 */
[----:B------:R-:W-:-:S03]  /*0bb0*/  LOP3.LUT R43, R61, R42, RZ, 0x3c, !PT ;  /* 0x0000002a3d2b7212 */ /* 0x000fc600078e3cff */
[----:B------:R-:W-:-:S05]  /*0bc0*/  IMAD R52, R52, 0x3, RZ ;  /* 0x0000000334347824 */ /* 0x000fca00078e02ff */
[-C--:B------:R-:W-:Y:S02]  /*0bd0*/  LOP3.LUT R42, R52, R17.reuse, R26, 0xb4, !PT ;  /* 0x00000011342a7212 */ /* 0x080fe400078eb41a */
[----:B------:R-:W-:Y:S02]  /*0be0*/  LOP3.LUT R17, RZ, R17, RZ, 0x33, !PT ;  /* 0x00000011ff117212 */ /* 0x000fe400078e33ff */
[----:B------:R-:W-:Y:S02]  /*0bf0*/  LOP3.LUT R42, R43, R42, R54, 0x69, !PT ;  /* 0x0000002a2b2a7212 */ /* 0x000fe400078e6936 */
[----:B------:R-:W-:Y:S02]  /*0c00*/  SHF.L.W.U32.HI R17, R17, 0x1, R17 ;  /* 0x0000000111117819 */ /* 0x000fe40000010e11 */
[C---:B------:R-:W-:Y:S02]  /*0c10*/  SHF.L.W.U32.HI R52, R42.reuse, 0xf, R42 ;  /* 0x0000000f2a347819 */ /* 0x040fe40000010e2a */
[----:B------:R-:W-:-:S03]  /*0c20*/  LOP3.LUT R33, R42, R33, RZ, 0x3c, !PT ;  /* 0x000000212a217212 */ /* 0x000fc600078e3cff */
[----:B------:R-:W-:-:S05]  /*0c30*/  IMAD R52, R52, 0x5, RZ ;  /* 0x0000000534347824 */ /* 0x000fca00078e02ff */
[----:B------:R-:W-:Y:S02]  /*0c40*/  LOP3.LUT R52, R45, UR26, R52, 0x96, !PT ;  /* 0x0000001a2d347c12 */ /* 0x000fe4000f8e9634 */
[----:B------:R-:W-:-:S03]  /*0c50*/  SHF.L.W.U32.HI R45, R44, 0x12, R44 ;  /* 0x000000122c2d7819 */ /* 0x000fc60000010e2c */
[----:B------:R-:W-:Y:S01]  /*0c60*/  IMAD R52, R52, 0x3, RZ ;  /* 0x0000000334347824 */ /* 0x000fe200078e02ff */
[----:B------:R-:W-:-:S04]  /*0c70*/  LOP3.LUT R44, R36, R45, RZ, 0x3c, !PT ;  /* 0x0000002d242c7212 */ /* 0x000fc800078e3cff */
[-C--:B------:R-:W-:Y:S02]  /*0c80*/  LOP3.LUT R45, R52, R37.reuse, R38, 0xb4, !PT ;  /* 0x00000025342d7212 */ /* 0x080fe400078eb426 */
[----:B------:R-:W-:Y:S02]  /*0c90*/  LOP3.LUT R37, RZ, R37, RZ, 0x33, !PT ;  /* 0x00000025ff257212 */ /* 0x000fe400078e33ff */
[----:B------:R-:W-:-:S04]  /*0ca0*/  LOP3.LUT R45, R44, R45, R25, 0x69, !PT ;  /* 0x0000002d2c2d7212 */ /* 0x000fc800078e6919 */
        /* <DEDUP_REMOVED lines=9> */
[----:B------:R-:W-:Y:S02]  /*0d40*/  LOP3.LUT R58, R39, R52, R34, 0x69, !PT ;  /* 0x00000034273a7212 */ /* 0x000fe400078e6922 */
[----:B------:R-:W-:Y:S02]  /*0d50*/  SHF.L.W.U32.HI R51, R51, 0x1, R51 ;  /* 0x0000000133337819 */ /* 0x000fe40000010e33 */
[----:B------:R-:W-:-:S05]  /*0d60*/  SHF.L.W.U32.HI R50, R58, 0xf, R58 ;  /* 0x0000000f3a327819 */ /* 0x000fca0000010e3a */
[----:B------:R-:W-:-:S05]  /*0d70*/  IMAD R50, R50, 0x5, RZ ;  /* 0x0000000532327824 */ /* 0x000fca00078e02ff */
[----:B------:R-:W-:-:S05]  /*0d80*/  LOP3.LUT R50, R49, UR24, R50, 0x96, !PT ;  /* 0x0000001831327c12 */ /* 0x000fca000f8e9632 */
[----:B------:R-:W-:-:S05]  /*0d90*/  IMAD R49, R50, 0x3, RZ ;  /* 0x0000000332317824 */ /* 0x000fca00078e02ff */
[-C--:B------:R-:W-:Y:S02]  /*0da0*/  LOP3.LUT R50, R49, R26.reuse, R56, 0xb4, !PT ;  /* 0x0000001a31327212 */ /* 0x080fe400078eb438 */
[----:B------:R-:W-:Y:S02]  /*0db0*/  LOP3.LUT R26, RZ, R26, RZ, 0x33, !PT ;  /* 0x0000001aff1a7212 */ /* 0x000fe400078e33ff */
[----:B------:R-:W-:-:S04]  /*0dc0*/  LOP3.LUT R49, R33, R50, R31, 0x69, !PT ;  /* 0x0000003221317212 */ /* 0x000fc800078e691f */
[C---:B------:R-:W-:Y:S02]  /*0dd0*/  SHF.L.W.U32.HI R50, R49.reuse, 0xf, R49 ;  /* 0x0000000f31327819 */ /* 0x040fe40000010e31 */
[----:B------:R-:W-:-:S03]  /*0de0*/  LOP3.LUT R16, R49, R16, RZ, 0x3c, !PT ;  /* 0x0000001031107212 */ /* 0x000fc600078e3cff */
[----:B------:R-:W-:-:S05]  /*0df0*/  IMAD R50, R50, 0x5, RZ ;  /* 0x0000000532327824 */ /* 0x000fca00078e02ff */
[----:B------:R-:W-:-:S05]  /*0e00*/  LOP3.LUT R50, R46, R50, R11, 0x96, !PT ;  /* 0x000000322e327212 */ /* 0x000fca00078e960b */
[----:B------:R-:W-:-:S05]  /*0e10*/  IMAD R50, R50, 0x3, RZ ;  /* 0x0000000332327824 */ /* 0x000fca00078e02ff */
[-C--:B------:R-:W-:Y:S02]  /*0e20*/  LOP3.LUT R46, R50, R38.reuse, R43, 0xb4, !PT ;  /* 0x00000026322e7212 */ /* 0x080fe400078eb42b */
[----:B------:R-:W-:Y:S02]  /*0e30*/  LOP3.LUT R38, RZ, R38, RZ, 0x33, !PT ;  /* 0x00000026ff267212 */ /* 0x000fe400078e33ff */
[----:B------:R-:W-:-:S04]  /*0e40*/  LOP3.LUT R46, R18, R46, R32, 0x69, !PT ;  /* 0x0000002e122e7212 */ /* 0x000fc800078e6920 */
[C---:B------:R-:W-:Y:S02]  /*0e50*/  SHF.L.W.U32.HI R50, R46.reuse, 0xf, R46 ;  /* 0x0000000f2e327819 */ /* 0x040fe40000010e2e */
[----:B------:R-:W-:-:S03]  /*0e60*/  LOP3.LUT R21, R46, R21, RZ, 0x3c, !PT ;  /* 0x000000152e157212 */ /* 0x000fc600078e3cff */
[----:B------:R-:W-:-:S05]  /*0e70*/  IMAD R50, R50, 0x5, RZ ;  /* 0x0000000532327824 */ /* 0x000fca00078e02ff */
[----:B------:R-:W-:Y:S02]  /*0e80*/  LOP3.LUT R50, R53, R50, R10, 0x96, !PT ;  /* 0x0000003235327212 */ /* 0x000fe400078e960a */
        /* <DEDUP_REMOVED lines=130> */
[----:B------:R-:W-:-:S05]  /*16b0*/  LOP3.LUT R52, R41, UR24, R52, 0x96, !PT ;  /* 0x0000001829347c12 */ /* 0x000fca000f8e9634 */
[----:B------:R-:W-:-:S05]  /*16c0*/  IMAD R41, R52, 0x3, RZ ;  /* 0x0000000334297824 */ /* 0x000fca00078e02ff */
[-C--:B------:R-:W-:Y:S02]  /*16d0*/  LOP3.LUT R52, R41, R42.reuse, R58, 0xb4, !PT ;  /* 0x0000002a29347212 */ /* 0x080fe400078eb43a */
[----:B------:R-:W-:Y:S02]  /*16e0*/  LOP3.LUT R42, RZ, R42, RZ, 0x33, !PT ;  /* 0x0000002aff2a7212 */ /* 0x000fe400078e33ff */
[----:B------:R-:W-:Y:S02]  /*16f0*/  LOP3.LUT R41, R33, R52, R31, 0x69, !PT ;  /* 0x0000003421297212 */ /* 0x000fe400078e691f */
[----:B------:R-:W-:Y:S02]  /*1700*/  IADD3 R31, PT, PT, -R31, 0x80, R6 ;  /* 0x000000801f1f7810 */ /* 0x000fe40007ffe106 */
[C---:B------:R-:W-:Y:S02]  /*1710*/  SHF.L.W.U32.HI R52, R41.reuse, 0xf, R41 ;  /* 0x0000000f29347819 */ /* 0x040fe40000010e29 */
[----:B------:R-:W-:-:S02]  /*1720*/  LOP3.LUT R16, R41, R16, RZ, 0x3c, !PT ;  /* 0x0000001029107212 */ /* 0x000fc400078e3cff */
[----:B------:R-:W-:Y:S01]  /*1730*/  SHF.L.W.U32.HI R31, R31, 0x12, R31 ;  /* 0x000000121f1f7819 */ /* 0x000fe20000010e1f */
[----:B------:R-:W-:-:S05]  /*1740*/  IMAD R52, R52, 0x5, RZ ;  /* 0x0000000534347824 */ /* 0x000fca00078e02ff */
[----:B------:R-:W-:-:S05]  /*1750*/  LOP3.LUT R52, R50, R52, R11, 0x96, !PT ;  /* 0x0000003432347212 */ /* 0x000fca00078e960b */
[----:B------:R-:W-:-:S05]  /*1760*/  IMAD R52, R52, 0x3, RZ ;  /* 0x0000000334347824 */ /* 0x000fca00078e02ff */
[-C--:B------:R-:W-:Y:S02]  /*1770*/  LOP3.LUT R53, R52, R38.reuse, R43, 0xb4, !PT ;  /* 0x0000002634357212 */ /* 0x080fe400078eb42b */
[----:B------:R-:W-:Y:S02]  /*1780*/  LOP3.LUT R38, RZ, R38, RZ, 0x33, !PT ;  /* 0x00000026ff267212 */ /* 0x000fe400078e33ff */
[--C-:B------:R-:W-:Y:S01]  /*1790*/  LOP3.LUT R53, R18, R53, R32.reuse, 0x69, !PT ;  /* 0x0000003512357212 */ /* 0x100fe200078e6920 */
[----:B------:R-:W-:Y:S01]  /*17a0*/  IMAD.IADD R32, R7, 0x1, -R32 ;  /* 0x0000000107207824 */ /* 0x000fe200078e0a20 */
[----:B------:R-:W-:Y:S02]  /*17b0*/  SHF.L.W.U32.HI R38, R38, 0x1, R38 ;  /* 0x0000000126267819 */ /* 0x000fe40000010e26 */
[----:B------:R-:W-:Y:S02]  /*17c0*/  SHF.L.W.U32.HI R50, R53, 0xf, R53 ;  /* 0x0000000f35327819 */ /* 0x000fe40000010e35 */
[----:B------:R-:W-:-:S03]  /*17d0*/  SHF.L.W.U32.HI R32, R32, 0x12, R32 ;  /* 0x0000001220207819 */ /* 0x000fc60000010e20 */
        /* <DEDUP_REMOVED lines=16> */
[C---:B------:R-:W-:Y:S02]  /*18e0*/  SHF.L.W.U32.HI R40, R52.reuse, 0xf, R52 ;  /* 0x0000000f34287819 */ /* 0x040fe40000010e34 */
[----:B------:R-:W-:-:S02]  /*18f0*/  LOP3.LUT R17, R52, R17, RZ, 0x3c, !PT ;  /* 0x0000001134117212 */ /* 0x000fc400078e3cff */
[----:B------:R-:W-:Y:S01]  /*1900*/  SHF.L.W.U32.HI R35, R35, 0x12, R35 ;  /* 0x0000001223237819 */ /* 0x000fe20000010e23 */
[----:B------:R-:W-:-:S05]  /*1910*/  IMAD R40, R40, 0x5, RZ ;  /* 0x0000000528287824 */ /* 0x000fca00078e02ff */
[----:B------:R-:W-:Y:S02]  /*1920*/  LOP3.LUT R51, R51, R40, R14, 0x96, !PT ;  /* 0x0000002833337212 */ /* 0x000fe400078e960e */
[----:B------:R-:W-:-:S03]  /*1930*/  SHF.L.W.U32.HI R40, R21, 0x1, R21 ;  /* 0x0000000115287819 */ /* 0x000fc60000010e15 */
[----:B------:R-:W-:Y:S01]  /*1940*/  IMAD R50, R51, 0x3, RZ ;  /* 0x0000000333327824 */ /* 0x000fe200078e02ff */
[----:B------:R-:W-:-:S04]  /*1950*/  LOP3.LUT R21, R53, R40, RZ, 0x3c, !PT ;  /* 0x0000002835157212 */ /* 0x000fc800078e3cff */
[-C--:B------:R-:W-:Y:S02]  /*1960*/  LOP3.LUT R50, R50, R43.reuse, R33, 0xb4, !PT ;  /* 0x0000002b32327212 */ /* 0x080fe400078eb421 */
[----:B------:R-:W-:Y:S02]  /*1970*/  LOP3.LUT R43, RZ, R43, RZ, 0x33, !PT ;  /* 0x0000002bff2b7212 */ /* 0x000fe400078e33ff */
[--C-:B------:R-:W-:Y:S01]  /*1980*/  LOP3.LUT R56, R21, R50, R22.reuse, 0x69, !PT ;  /* 0x0000003215387212 */ /* 0x100fe200078e6916 */
[----:B------:R-:W-:Y:S01]  /*1990*/  VIADD R50, R9, UR27 ;  /* 0x0000001b09327c36 */ /* 0x000fe20008000000 */
[----:B------:R-:W-:Y:S01]  /*19a0*/  SHF.L.W.U32.HI R43, R43, 0x1, R43 ;  /* 0x000000012b2b7819 */ /* 0x000fe20000010e2b */
[----:B------:R-:W-:Y:S01]  /*19b0*/  IMAD.IADD R22, R14, 0x1, -R22 ;  /* 0x000000010e167824 */ /* 0x000fe200078e0a16 */
[----:B------:R-:W-:-:S05]  /*19c0*/  SHF.L.W.U32.HI R40, R56, 0xf, R56 ;  /* 0x0000000f38287819 */ /* 0x000fca0000010e38 */
        /* <DEDUP_REMOVED lines=17> */
[----:B------:R-:W-:-:S03]  /*1ae0*/  IMAD.IADD R47, R10, 0x1, -R47 ;  /* 0x000000010a2f7824 */ /* 0x000fc600078e0a2f */
[----:B------:R-:W-:-:S05]  /*1af0*/  SHF.L.W.U32.HI R40, R26, 0xf, R26 ;  /* 0x0000000f1a287819 */ /* 0x000fca0000010e1a */
[----:B------:R-:W-:-:S05]  /*1b00*/  IMAD R40, R40, 0x5, RZ ;  /* 0x0000000528287824 */ /* 0x000fca00078e02ff */
[----:B------:R-:W-:Y:S02]  /*1b10*/  LOP3.LUT R40, R28, R40, R7, 0x96, !PT ;  /* 0x000000281c287212 */ /* 0x000fe400078e9607 */
[C---:B------:R-:W-:Y:S02]  /*1b20*/  LOP3.LUT R28, R56.reuse, R37, RZ, 0x3c, !PT ;  /* 0x00000025381c7212 */ /* 0x040fe400078e3cff */
[----:B------:R-:W-:Y:S01]  /*1b30*/  IADD3 R56, PT, PT, R56, R5, R50 ;  /* 0x0000000538387210 */ /* 0x000fe20007ffe032 */
[----:B------:R-:W-:-:S05]  /*1b40*/  IMAD R40, R40, 0x3, RZ ;  /* 0x0000000328287824 */ /* 0x000fca00078e02ff */
[-C--:B------:R-:W-:Y:S01]  /*1b50*/  LOP3.LUT R37, R40, R33.reuse, R16, 0xb4, !PT ;  /* 0x0000002128257212 */ /* 0x080fe200078eb410 */
[C---:B------:R-:W-:Y:S01]  /*1b60*/  IMAD.IADD R40, R11.reuse, 0x1, R9 ;  /* 0x000000010b287824 */ /* 0x040fe200078e0209 */
[----:B------:R-:W-:Y:S02]  /*1b70*/  LOP3.LUT R33, RZ, R33, RZ, 0x33, !PT ;  /* 0x00000021ff217212 */ /* 0x000fe400078e33ff */
[--C-:B------:R-:W-:Y:S01]  /*1b80*/  LOP3.LUT R37, R28, R37, R20.reuse, 0x69, !PT ;  /* 0x000000251c257212 */ /* 0x100fe200078e6914 */
[----:B------:R-:W-:-:S03]  /*1b90*/  IMAD.IADD R20, R11, 0x1, -R20 ;  /* 0x000000010b147824 */ /* 0x000fc600078e0a14 */
[C---:B------:R-:W-:Y:S02]  /*1ba0*/  SHF.L.W.U32.HI R9, R37.reuse, 0xf, R37 ;  /* 0x0000000f25097819 */ /* 0x040fe40000010e25 */
[----:B------:R-:W-:-:S03]  /*1bb0*/  LOP3.LUT R38, R37, R38, RZ, 0x3c, !PT ;  /* 0x0000002625267212 */ /* 0x000fc600078e3cff */
[----:B------:R-:W-:-:S05]  /*1bc0*/  IMAD R9, R9, 0x5, RZ ;  /* 0x0000000509097824 */ /* 0x000fca00078e02ff */
[----:B------:R-:W-:-:S05]  /*1bd0*/  LOP3.LUT R9, R49, R9, R6, 0x96, !PT ;  /* 0x0000000931097212 */ /* 0x000fca00078e9606 */
[----:B------:R-:W-:-:S05]  /*1be0*/  IMAD R9, R9, 0x3, RZ ;  /* 0x0000000309097824 */ /* 0x000fca00078e02ff */
[-C--:B------:R-:W-:Y:S02]  /*1bf0*/  LOP3.LUT R9, R9, R18.reuse, R21, 0xb4, !PT ;  /* 0x0000001209097212 */ /* 0x080fe400078eb415 */
[----:B------:R-:W-:Y:S02]  /*1c00*/  LOP3.LUT R18, RZ, R18, RZ, 0x33, !PT ;  /* 0x00000012ff127212 */ /* 0x000fe400078e33ff */
[----:B------:R-:W-:Y:S02]  /*1c10*/  LOP3.LUT R50, R36, R9, R30, 0x69, !PT ;  /* 0x0000000924327212 */ /* 0x000fe400078e691e */
[----:B------:R-:W-:Y:S02]  /*1c20*/  IADD3 R30, PT, PT, -R30, UR24, RZ ;  /* 0x000000181e1e7c10 */ /* 0x000fe4000fffe1ff */
        /* <DEDUP_REMOVED lines=13> */
[----:B------:R-:W-:-:S04]  /*1d00*/  LOP3.LUT R9, R9, R16, R17, 0xb4, !PT ;  /* 0x0000001009097212 */ /* 0x000fc800078eb411 */
[----:B------:R-:W-:Y:S02]  /*1d10*/  LOP3.LUT R46, R38, R9, R29, 0x69, !PT ;  /* 0x00000009262e7212 */ /* 0x000fe400078e691d */
[----:B------:R-:W-:Y:S02]  /*1d20*/  IADD3 R29, PT, PT, -R29, UR26, RZ ;  /* 0x0000001a1d1d7c10 */ /* 0x000fe4000fffe1ff */
[C---:B------:R-:W-:Y:S02]  /*1d30*/  SHF.L.W.U32.HI R9, R46.reuse, 0xf, R46 ;  /* 0x0000000f2e097819 */ /* 0x040fe40000010e2e */
[----:B------:R-:W-:-:S03]  /*1d40*/  LOP3.LUT R43, R46, R43, RZ, 0x3c, !PT ;  /* 0x0000002b2e2b7212 */ /* 0x000fc600078e3cff */
[----:B------:R-:W-:-:S05]  /*1d50*/  IMAD R9, R9, 0x5, RZ ;  /* 0x0000000509097824 */ /* 0x000fca00078e02ff */
[----:B------:R-:W-:Y:S02]  /*1d60*/  LOP3.LUT R60, R60, R9, R13, 0x96, !PT ;  /* 0x000000093c3c7212 */ /* 0x000fe400078e960d */
[----:B------:R-:W-:Y:S02]  /*1d70*/  SHF.L.W.U32.HI R9, R45, 0x1, R45 ;  /* 0x000000012d097819 */ /* 0x000fe40000010e2d */
[----:B------:R-:W-:Y:S01]  /*1d80*/  LOP3.LUT R45, R49, R58, RZ, 0x3c, !PT ;  /* 0x0000003a312d7212 */ /* 0x000fe200078e3cff */
[----:B------:R-:W-:Y:S01]  /*1d90*/  IMAD R60, R60, 0x3, RZ ;  /* 0x000000033c3c7824 */ /* 0x000fe200078e02ff */
[----:B------:R-:W-:-:S04]  /*1da0*/  LOP3.LUT R9, R50, R9, RZ, 0x3c, !PT ;  /* 0x0000000932097212 */ /* 0x000fc800078e3cff */
[----:B------:R-:W-:-:S04]  /*1db0*/  LOP3.LUT R60, R60, R21, R28, 0xb4, !PT ;  /* 0x000000153c3c7212 */ /* 0x000fc800078eb41c */
[----:B------:R-:W-:Y:S02]  /*1dc0*/  LOP3.LUT R59, R9, R60, R19, 0x69, !PT ;  /* 0x0000003c093b7212 */ /* 0x000fe400078e6913 */
[----:B------:R-:W-:Y:S02]  /*1dd0*/  IADD3 R19, PT, PT, -R19, UR27, RZ ;  /* 0x0000001b13137c10 */ /* 0x000fe4000fffe1ff */
[C---:B------:R-:W-:Y:S02]  /*1de0*/  SHF.L.W.U32.HI R11, R59.reuse, 0xf, R59 ;  /* 0x0000000f3b0b7819 */ /* 0x040fe40000010e3b */
[----:B------:R-:W-:-:S03]  /*1df0*/  LOP3.LUT R44, R59, R44, RZ, 0x3c, !PT ;  /* 0x0000002c3b2c7212 */ /* 0x000fc600078e3cff */
[----:B------:R-:W-:-:S05]  /*1e00*/  IMAD R11, R11, 0x5, RZ ;  /* 0x000000050b0b7824 */ /* 0x000fca00078e02ff */
[----:B------:R-:W-:-:S05]  /*1e10*/  LOP3.LUT R11, R41, R11, R12, 0x96, !PT ;  /* 0x0000000b290b7212 */ /* 0x000fca00078e960c */
[----:B------:R-:W-:-:S05]  /*1e20*/  IMAD R11, R11, 0x3, RZ ;  /* 0x000000030b0b7824 */ /* 0x000fca00078e02ff */
[----:B------:R-:W-:-:S04]  /*1e30*/  LOP3.LUT R58, R11, R27, R36, 0xb4, !PT ;  /* 0x0000001b0b3a7212 */ /* 0x000fc800078eb424 */
[--C-:B------:R-:W-:Y:S01]  /*1e40*/  LOP3.LUT R41, R45, R58, R23.reuse, 0x69, !PT ;  /* 0x0000003a2d297212 */ /* 0x100fe200078e6917 */
[----:B------:R-:W-:-:S03]  /*1e50*/  IMAD.IADD R23, R12, 0x1, -R23 ;  /* 0x000000010c177824 */ /* 0x000fc600078e0a17 */
[----:B------:R-:W-:-:S05]  /*1e60*/  SHF.L.W.U32.HI R11, R41, 0xf, R41 ;  /* 0x0000000f290b7819 */ /* 0x000fca0000010e29 */
[----:B------:R-:W-:-:S05]  /*1e70*/  IMAD R58, R11, 0x5, RZ ;  /* 0x000000050b3a7824 */ /* 0x000fca00078e02ff */
[----:B------:R-:W-:Y:S01]  /*1e80*/  LOP3.LUT R58, R53, UR27, R58, 0x96, !PT ;  /* 0x0000001b353a7c12 */ /* 0x000fe2000f8e963a */
[C---:B------:R-:W-:Y:S02]  /*1e90*/  IMAD.IADD R53, R14.reuse, 0x1, R6 ;  /* 0x000000010e357824 */ /* 0x040fe400078e0206 */
[----:B------:R-:W-:Y:S02]  /*1ea0*/  VIADD R14, R14, UR24 ;  /* 0x000000180e0e7c36 */ /* 0x000fe40008000000 */
[----:B------:R-:W-:Y:S01]  /*1eb0*/  IMAD R58, R58, 0x3, RZ ;  /* 0x000000033a3a7824 */ /* 0x000fe200078e02ff */
[----:B------:R-:W-:Y:S02]  /*1ec0*/  IADD3 R51, PT, PT, R51, R12, R53 ;  /* 0x0000000c33337210 */ /* 0x000fe40007ffe035 */
[----:B------:R-:W-:Y:S02]  /*1ed0*/  IADD3 R6, PT, PT, R49, R6, R14 ;  /* 0x0000000631067210 */ /* 0x000fe40007ffe00e */
[----:B------:R-:W-:-:S04]  /*1ee0*/  LOP3.LUT R11, R58, R17, R42, 0xb4, !PT ;  /* 0x000000113a0b7212 */ /* 0x000fc800078eb42a */
[----:B------:R-:W-:-:S04]  /*1ef0*/  LOP3.LUT R11, R43, R11, R54, 0x69, !PT ;  /* 0x0000000b2b0b7212 */ /* 0x000fc800078e6936 */
[----:B------:R-:W-:-:S05]  /*1f00*/  SHF.L.W.U32.HI R53, R11, 0xf, R11 ;  /* 0x0000000f0b357819 */ /* 0x000fca0000010e0b */
[----:B------:R-:W-:-:S05]  /*1f10*/  IMAD R53, R53, 0x5, RZ ;  /* 0x0000000535357824 */ /* 0x000fca00078e02ff */
[----:B------:R-:W-:-:S05]  /*1f20*/  LOP3.LUT R53, R48, UR26, R53, 0x96, !PT ;  /* 0x0000001a30357c12 */ /* 0x000fca000f8e9635 */
[----:B------:R-:W-:-:S05]  /*1f30*/  IMAD R53, R53, 0x3, RZ ;  /* 0x0000000335357824 */ /* 0x000fca00078e02ff */
[----:B------:R-:W-:Y:S01]  /*1f40*/  LOP3.LUT R48, R53, R28, R38, 0xb4, !PT ;  /* 0x0000001c35307212 */ /* 0x000fe200078eb426 */
[C---:B------:R-:W-:Y:S02]  /*1f50*/  IMAD.IADD R53, R10.reuse, 0x1, R8 ;  /* 0x000000010a357824 */ /* 0x040fe400078e0208 */
[----:B------:R-:W-:Y:S01]  /*1f60*/  VIADD R10, R10, UR26 ;  /* 0x0000001a0a0a7c36 */ /* 0x000fe20008000000 */
[----:B------:R-:W-:Y:S02]  /*1f70*/  LOP3.LUT R48, R44, R48, R25, 0x69, !PT ;  /* 0x000000302c307212 */ /* 0x000fe400078e6919 */
[----:B------:R-:W-:Y:S02]  /*1f80*/  IADD3 R37, PT, PT, R37, R4, R53 ;  /* 0x0000000425257210 */ /* 0x000fe40007ffe035 */
[----:B------:R-:W-:-:S05]  /*1f90*/  SHF.L.W.U32.HI R53, R48, 0xf, R48 ;  /* 0x0000000f30357819 */ /* 0x000fca0000010e30 */
[----:B------:R-:W-:-:S05]  /*1fa0*/  IMAD R53, R53, 0x5, RZ ;  /* 0x0000000535357824 */ /* 0x000fca00078e02ff */
[----:B------:R-:W-:Y:S02]  /*1fb0*/  LOP3.LUT R53, R52, UR25, R53, 0x96, !PT ;  /* 0x0000001934357c12 */ /* 0x000fe4000f8e9635 */
[----:B------:R-:W-:-:S03]  /*1fc0*/  SHF.L.W.U32.HI R52, R39, 0x1, R39 ;  /* 0x0000000127347819 */ /* 0x000fc60000010e27 */
[----:B------:R-:W-:Y:S01]  /*1fd0*/  IMAD R53, R53, 0x3, RZ ;  /* 0x0000000335357824 */ /* 0x000fe200078e02ff */
[C---:B------:R-:W-:Y:S02]  /*1fe0*/  LOP3.LUT R39, R41.reuse, R52, RZ, 0x3c, !PT ;  /* 0x0000003429277212 */ /* 0x040fe400078e3cff */
[----:B------:R-:W-:Y:S02]  /*1ff0*/  IADD3 R41, PT, PT, R41, UR27, R40 ;  /* 0x0000001b29297c10 */ /* 0x000fe4000fffe028 */
[----:B------:R-:W-:-:S04]  /*2000*/  LOP3.LUT R53, R53, R36, R9, 0xb4, !PT ;  /* 0x0000002435357212 */ /* 0x000fc800078eb409 */
[--C-:B------:R-:W-:Y:S01]  /*2010*/  LOP3.LUT R53, R39, R53, R34.reuse, 0x69, !PT ;  /* 0x0000003527357212 */ /* 0x100fe200078e6922 */
[----:B------:R-:W-:Y:S01]  /*2020*/  IMAD.IADD R34, R5, 0x1, -R34 ;  /* 0x0000000105227824 */ /* 0x000fe200078e0a22 */
[----:B------:R-:W-:Y:S02]  /*2030*/  IADD3 R5, PT, PT, R50, R5, R40 ;  /* 0x0000000532057210 */ /* 0x000fe40007ffe028 */
[--C-:B------:R-:W-:Y:S01]  /*2040*/  IADD3 R52, PT, PT, R53, R4, R10.reuse ;  /* 0x0000000435347210 */ /* 0x100fe20007ffe00a */
[----:B------:R-:W-:Y:S01]  /*2050*/  IMAD.IADD R4, R4, 0x1, -R25 ;  /* 0x0000000104047824 */ /* 0x000fe200078e0a19 */
[----:B------:R-:W-:Y:S02]  /*2060*/  IADD3 R10, PT, PT, R59, R8, R10 ;  /* 0x000000083b0a7210 */ /* 0x000fe40007ffe00a */
[----:B------:R-:W-:Y:S02]  /*2070*/  SHF.L.W.U32.HI R58, R52, 0xf, R52 ;  /* 0x0000000f343a7819 */ /* 0x000fe40000010e34 */
[----:B------:R-:W-:-:S02]  /*2080*/  SHF.L.W.U32.HI R50, R20, 0x11, R20 ;  /* 0x0000001114327819 */ /* 0x000fc40000010e14 */
[----:B------:R-:W-:Y:S01]  /*2090*/  SHF.L.W.U32.HI R49, R4, 0x11, R4 ;  /* 0x0000001104317819 */ /* 0x000fe20000010e04 */
[----:B------:R-:W-:Y:S01]  /*20a0*/  IMAD R58, R58, 0x5, RZ ;  /* 0x000000053a3a7824 */ /* 0x000fe200078e02ff */
[----:B------:R-:W-:Y:S02]  /*20b0*/  SHF.L.W.U32.HI R20, R20, 0x12, R20 ;  /* 0x0000001214147819 */ /* 0x000fe40000010e14 */
[----:B------:R-:W-:Y:S02]  /*20c0*/  SHF.L.W.U32.HI R4, R4, 0x12, R4 ;  /* 0x0000001204047819 */ /* 0x000fe40000010e04 */
[----:B------:R-:W-:Y:S01]  /*20d0*/  LOP3.LUT R56, R9, R56, R58, 0x69, !PT ;  /* 0x0000003809387212 */ /* 0x000fe200078e693a */
[----:B------:R-:W-:-:S03]  /*20e0*/  IMAD.IADD R58, R8, 0x1, -R57 ;  /* 0x00000001083a7824 */ /* 0x000fc600078e0a39 */
[----:B------:R-:W-:Y:S02]  /*20f0*/  LOP3.LUT R8, R56, 0x2, RZ, 0x3c, !PT ;  /* 0x0000000238087812 */ /* 0x000fe400078e3cff */
[----:B------:R-:W-:Y:S01]  /*2100*/  IADD3 R56, PT, PT, -R55, UR25, RZ ;  /* 0x0000001937387c10 */ /* 0x000fe2000fffe1ff */
[----:B------:R-:W-:Y:S02]  /*2110*/  IMAD.IADD R55, R13, 0x1, -R54 ;  /* 0x000000010d377824 */ /* 0x000fe400078e0a36 */
[----:B------:R-:W-:Y:S01]  /*2120*/  IMAD R54, R8, 0x3, RZ ;  /* 0x0000000308367824 */ /* 0x000fe200078e02ff */
[----:B------:R-:W-:Y:S02]  /*2130*/  SHF.L.W.U32.HI R57, R56, 0x11, R56 ;  /* 0x0000001138397819 */ /* 0x000fe40000010e38 */
[----:B------:R-:W-:-:S04]  /*2140*/  SHF.L.W.U32.HI R8, R47, 0x11, R47 ;  /* 0x000000112f087819 */ /* 0x000fc80000010e2f */
[----:B------:R-:W-:Y:S02]  /*2150*/  LOP3.LUT R59, R54, R57, R8, 0xb4, !PT ;  /* 0x00000039363b7212 */ /* 0x000fe400078eb408 */
[----:B------:R-:W-:-:S04]  /*2160*/  SHF.L.W.U32.HI R8, R55, 0x11, R55 ;  /* 0x0000001137087819 */ /* 0x000fc80000010e37 */
[----:B------:R-:W-:-:S04]  /*2170*/  LOP3.LUT R54, R59, R8, RZ, 0x3c, !PT ;  /* 0x000000083b367212 */ /* 0x000fc800078e3cff */
[C---:B------:R-:W-:Y:S02]  /*2180*/  LOP3.LUT R25, R54.reuse, 0x80, RZ, 0x3c, !PT ;  /* 0x0000008036197812 */ /* 0x040fe400078e3cff */
[----:B------:R-:W-:Y:S02]  /*2190*/  LOP3.LUT R31, R31, 0x80, R54, 0x96, !PT ;  /* 0x000000801f1f7812 */ /* 0x000fe400078e9636 */
[----:B------:R-:W-:-:S05]  /*21a0*/  SHF.L.W.U32.HI R25, R54, 0xf, R25 ;  /* 0x0000000f36197819 */ /* 0x000fca0000010e19 */
[----:B------:R-:W-:-:S05]  /*21b0*/  IMAD R25, R25, 0x5, RZ ;  /* 0x0000000519197824 */ /* 0x000fca00078e02ff */
[----:B------:R-:W-:Y:S02]  /*21c0*/  LOP3.LUT R25, R38, R51, R25, 0x69, !PT ;  /* 0x0000003326197212 */ /* 0x000fe400078e6919 */
[C-C-:B------:R-:W-:Y:S02]  /*21d0*/  SHF.L.W.U32.HI R51, R29.reuse, 0x11, R29.reuse ;  /* 0x000000111d337819 */ /* 0x140fe40000010e1d */
[----:B------:R-:W-:Y:S01]  /*21e0*/  SHF.L.W.U32.HI R29, R29, 0x12, R29 ;  /* 0x000000121d1d7819 */ /* 0x000fe20000010e1d */
[----:B------:R-:W-:-:S05]  /*21f0*/  IMAD R25, R25, 0x3, RZ ;  /* 0x0000000319197824 */ /* 0x000fca00078e02ff */
[----:B------:R-:W-:-:S04]  /*2200*/  LOP3.LUT R50, R25, R51, R50, 0xb4, !PT ;  /* 0x0000003319327212 */ /* 0x000fc800078eb432 */
[----:B------:R-:W-:Y:S01]  /*2210*/  LOP3.LUT R25, R50, R49, RZ, 0x3c, !PT ;  /* 0x0000003132197212 */ /* 0x000fe200078e3cff */
[C---:B------:R-:W-:Y:S02]  /*2220*/  IMAD.IADD R50, R15.reuse, 0x1, R7 ;  /* 0x000000010f327824 */ /* 0x040fe400078e0207 */
[----:B------:R-:W-:-:S03]  /*2230*/  VIADD R15, R15, UR25 ;  /* 0x000000190f0f7c36 */ /* 0x000fc60008000000 */
[----:B------:R-:W-:Y:S02]  /*2240*/  IADD3 R59, PT, PT, R26, R13, R50 ;  /* 0x0000000d1a3b7210 */ /* 0x000fe40007ffe032 */
[----:B------:R-:W-:Y:S02]  /*2250*/  SHF.L.W.U32.HI R26, R25, 0xf, R25 ;  /* 0x0000000f191a7819 */ /* 0x000fe40000010e19 */
[--C-:B------:R-:W-:Y:S02]  /*2260*/  IADD3 R46, PT, PT, R46, R7, R15.reuse ;  /* 0x000000072e2e7210 */ /* 0x100fe40007ffe00f */
[----:B------:R-:W-:Y:S01]  /*2270*/  SHF.L.W.U32.HI R7, R30, 0x11, R30 ;  /* 0x000000111e077819 */ /* 0x000fe20000010e1e */
[----:B------:R-:W-:Y:S01]  /*2280*/  IMAD R26, R26, 0x5, RZ ;  /* 0x000000051a1a7824 */ /* 0x000fe200078e02ff */
[----:B------:R-:W-:-:S04]  /*2290*/  IADD3 R13, PT, PT, R48, R13, R15 ;  /* 0x0000000d300d7210 */ /* 0x000fc80007ffe00f */
[----:B------:R-:W-:-:S05]  /*22a0*/  LOP3.LUT R26, R42, R59, R26, 0x69, !PT ;  /* 0x0000003b2a1a7212 */ /* 0x000fca00078e691a */
[----:B------:R-:W-:Y:S01]  /*22b0*/  IMAD R50, R26, 0x3, RZ ;  /* 0x000000031a327824 */ /* 0x000fe200078e02ff */
[C-C-:B------:R-:W-:Y:S02]  /*22c0*/  SHF.L.W.U32.HI R26, R19.reuse, 0x11, R19.reuse ;  /* 0x00000011131a7819 */ /* 0x140fe40000010e13 */
[----:B------:R-:W-:Y:S02]  /*22d0*/  SHF.L.W.U32.HI R19, R19, 0x12, R19 ;  /* 0x0000001213137819 */ /* 0x000fe40000010e13 */
[----:B------:R-:W-:Y:S02]  /*22e0*/  LOP3.LUT R50, R50, R26, R7, 0xb4, !PT ;  /* 0x0000001a32327212 */ /* 0x000fe400078eb407 */
[----:B------:R-:W-:-:S04]  /*22f0*/  SHF.L.W.U32.HI R7, R34, 0x11, R34 ;  /* 0x0000001122077819 */ /* 0x000fc80000010e22 */
[----:B------:R-:W-:-:S04]  /*2300*/  LOP3.LUT R50, R50, R7, RZ, 0x3c, !PT ;  /* 0x0000000732327212 */ /* 0x000fc800078e3cff */
[----:B------:R-:W-:-:S05]  /*2310*/  SHF.L.W.U32.HI R40, R50, 0xf, R50 ;  /* 0x0000000f32287819 */ /* 0x000fca0000010e32 */
[----:B------:R-:W-:-:S05]  /*2320*/  IMAD R40, R40, 0x5, RZ ;  /* 0x0000000528287824 */ /* 0x000fca00078e02ff */
[----:B------:R-:W-:Y:S02]  /*2330*/  LOP3.LUT R37, R36, R37, R40, 0x69, !PT ;  /* 0x0000002524257212 */ /* 0x000fe400078e6928 */
[----:B------:R-:W-:-:S03]  /*2340*/  SHF.L.W.U32.HI R40, R23, 0x11, R23 ;  /* 0x0000001117287819 */ /* 0x000fc60000010e17 */
[----:B------:R-:W-:-:S05]  /*2350*/  IMAD R37, R37, 0x3, RZ ;  /* 0x0000000325257824 */ /* 0x000fca00078e02ff */
[----:B------:R-:W-:-:S04]  /*2360*/  LOP3.LUT R60, R37, R40, R57, 0xb4, !PT ;  /* 0x00000028253c7212 */ /* 0x000fc800078eb439 */
[----:B------:R-:W-:-:S04]  /*2370*/  LOP3.LUT R60, R60, R31, RZ, 0xc3, !PT ;  /* 0x0000001f3c3c7212 */ /* 0x000fc800078ec3ff */
[----:B------:R-:W-:-:S05]  /*2380*/  SHF.L.W.U32.HI R37, R60, 0xf, R60 ;  /* 0x0000000f3c257819 */ /* 0x000fca0000010e3c */
[----:B------:R-:W-:-:S05]  /*2390*/  IMAD R37, R37, 0x5, RZ ;  /* 0x0000000525257824 */ /* 0x000fca00078e02ff */
[----:B------:R-:W-:-:S05]  /*23a0*/  LOP3.LUT R5, R28, R5, R37, 0x69, !PT ;  /* 0x000000051c057212 */ /* 0x000fca00078e6925 */
[----:B------:R-:W-:-:S05]  /*23b0*/  IMAD R5, R5, 0x3, RZ ;  /* 0x0000000305057824 */ /* 0x000fca00078e02ff */
[----:B------:R-:W-:Y:S02]  /*23c0*/  LOP3.LUT R51, R5, R8, R51, 0xb4, !PT ;  /* 0x0000000805337212 */ /* 0x000fe400078eb433 */
[----:B------:R-:W-:-:S04]  /*23d0*/  LOP3.LUT R5, R25, R32, RZ, 0x3c, !PT ;  /* 0x0000002019057212 */ /* 0x000fc800078e3cff */
[----:B------:R-:W-:-:S04]  /*23e0*/  LOP3.LUT R32, R51, R5, RZ, 0xc3, !PT ;  /* 0x0000000533207212 */ /* 0x000fc800078ec3ff */
[----:B------:R-:W-:-:S05]  /*23f0*/  SHF.L.W.U32.HI R37, R32, 0xf, R32 ;  /* 0x0000000f20257819 */ /* 0x000fca0000010e20 */
[----:B------:R-:W-:-:S05]  /*2400*/  IMAD R37, R37, 0x5, RZ ;  /* 0x0000000525257824 */ /* 0x000fca00078e02ff */
[----:B------:R-:W-:Y:S02]  /*2410*/  LOP3.LUT R6, R17, R6, R37, 0x69, !PT ;  /* 0x0000000611067212 */ /* 0x000fe400078e6925 */
[----:B------:R-:W-:-:S03]  /*2420*/  SHF.L.W.U32.HI R37, R58, 0x12, R58 ;  /* 0x000000123a257819 */ /* 0x000fc60000010e3a */
[----:B------:R-:W-:-:S05]  /*2430*/  IMAD R6, R6, 0x3, RZ ;  /* 0x0000000306067824 */ /* 0x000fca00078e02ff */
[----:B------:R-:W-:Y:S02]  /*2440*/  LOP3.LUT R51, R6, R49, R26, 0xb4, !PT ;  /* 0x0000003106337212 */ /* 0x000fe400078eb41a */
[----:B------:R-:W-:-:S04]  /*2450*/  LOP3.LUT R6, R50, R37, RZ, 0x3c, !PT ;  /* 0x0000002532067212 */ /* 0x000fc800078e3cff */
[----:B------:R-:W-:-:S04]  /*2460*/  LOP3.LUT R37, R51, R6, RZ, 0xc3, !PT ;  /* 0x0000000633257212 */ /* 0x000fc800078ec3ff */
[----:B------:R-:W-:-:S05]  /*2470*/  SHF.L.W.U32.HI R26, R37, 0xf, R37 ;  /* 0x0000000f251a7819 */ /* 0x000fca0000010e25 */
[----:B------:R-:W-:-:S05]  /*2480*/  IMAD R26, R26, 0x5, RZ ;  /* 0x000000051a1a7824 */ /* 0x000fca00078e02ff */
[----:B------:R-:W-:-:S05]  /*2490*/  LOP3.LUT R26, R27, R46, R26, 0x69, !PT ;  /* 0x0000002e1b1a7212 */ /* 0x000fca00078e691a */
[----:B------:R-:W-:-:S05]  /*24a0*/  IMAD R26, R26, 0x3, RZ ;  /* 0x000000031a1a7824 */ /* 0x000fca00078e02ff */
[----:B------:R-:W-:Y:S02]  /*24b0*/  LOP3.LUT R51, R26, R7, R40, 0xb4, !PT ;  /* 0x000000071a337212 */ /* 0x000fe400078eb428 */
[----:B------:R-:W-:-:S04]  /*24c0*/  LOP3.LUT R26, R60, R35, RZ, 0x3c, !PT ;  /* 0x000000233c1a7212 */ /* 0x000fc800078e3cff */
[----:B------:R-:W-:Y:S02]  /*24d0*/  LOP3.LUT R35, R51, R26, RZ, 0xc3, !PT ;  /* 0x0000001a33237212 */ /* 0x000fe400078ec3ff */
[----:B------:R-:W-:Y:S02]  /*24e0*/  SHF.L.W.U32.HI R51, R22, 0x12, R22 ;  /* 0x0000001216337819 */ /* 0x000fe40000010e16 */
[----:B------:R-:W-:-:S05]  /*24f0*/  SHF.L.W.U32.HI R40, R35, 0xf, R35 ;  /* 0x0000000f23287819 */ /* 0x000fca0000010e23 */
[----:B------:R-:W-:-:S05]  /*2500*/  IMAD R40, R40, 0x5, RZ ;  /* 0x0000000528287824 */ /* 0x000fca00078e02ff */
[----:B------:R-:W-:-:S05]  /*2510*/  LOP3.LUT R10, R21, R10, R40, 0x69, !PT ;  /* 0x0000000a150a7212 */ /* 0x000fca00078e6928 */
[----:B------:R-:W-:-:S05]  /*2520*/  IMAD R10, R10, 0x3, RZ ;  /* 0x000000030a0a7824 */ /* 0x000fca00078e02ff */
[----:B------:R-:W-:Y:S02]  /*2530*/  LOP3.LUT R57, R10, R31, R8, 0xe1, !PT ;  /* 0x0000001f0a397212 */ /* 0x000fe400078ee108 */
[----:B------:R-:W-:-:S04]  /*2540*/  LOP3.LUT R8, R32, R51, RZ, 0x3c, !PT ;  /* 0x0000003320087212 */ /* 0x000fc800078e3cff */
[----:B------:R-:W-:Y:S02]  /*2550*/  LOP3.LUT R51, R57, R8, RZ, 0xc3, !PT ;  /* 0x0000000839337212 */ /* 0x000fe400078ec3ff */
[----:B------:R-:W-:Y:S02]  /*2560*/  IADD3 R57, PT, PT, R11, R12, R14 ;  /* 0x0000000c0b397210 */ /* 0x000fe40007ffe00e */
[----:B------:R-:W-:Y:S02]  /*2570*/  SHF.L.W.U32.HI R10, R51, 0xf, R51 ;  /* 0x0000000f330a7819 */ /* 0x000fe40000010e33 */
[----:B------:R-:W-:-:S03]  /*2580*/  SHF.L.W.U32.HI R14, R33, 0x1, R33 ;  /* 0x00000001210e7819 */ /* 0x000fc60000010e21 */
[----:B------:R-:W-:Y:S01]  /*2590*/  IMAD R10, R10, 0x5, RZ ;  /* 0x000000050a0a7824 */ /* 0x000fe200078e02ff */
[----:B------:R-:W-:Y:S02]  /*25a0*/  LOP3.LUT R11, R11, R14, RZ, 0x3c, !PT ;  /* 0x0000000e0b0b7212 */ /* 0x000fe400078e3cff */
[----:B------:R-:W-:Y:S02]  /*25b0*/  SHF.L.W.U32.HI R14, R30, 0x12, R30 ;  /* 0x000000121e0e7819 */ /* 0x000fe40000010e1e */
[----:B------:R-:W-:Y:S02]  /*25c0*/  LOP3.LUT R10, R16, R41, R10, 0x69, !PT ;  /* 0x00000029100a7212 */ /* 0x000fe400078e690a */
[----:B------:R-:W-:Y:S02]  /*25d0*/  LOP3.LUT R41, R37, R0, RZ, 0x3c, !PT ;  /* 0x0000000025297212 */ /* 0x000fe400078e3cff */
[----:B------:R-:W-:Y:S01]  /*25e0*/  SHF.L.W.U32.HI R0, R24, 0x1, R24 ;  /* 0x0000000118007819 */ /* 0x000fe20000010e18 */
[----:B------:R-:W-:Y:S01]  /*25f0*/  IMAD R10, R10, 0x3, RZ ;  /* 0x000000030a0a7824 */ /* 0x000fe200078e02ff */
[----:B------:R-:W-:-:S02]  /*2600*/  SHF.L.W.U32.HI R30, R55, 0x12, R55 ;  /* 0x00000012371e7819 */ /* 0x000fc40000010e37 */
[----:B------:R-:W-:Y:S02]  /*2610*/  LOP3.LUT R0, R53, R0, RZ, 0x3c, !PT ;  /* 0x0000000035007212 */ /* 0x000fe400078e3cff */
[----:B------:R-:W-:Y:S02]  /*2620*/  LOP3.LUT R10, R10, R5, R49, 0xe1, !PT ;  /* 0x000000050a0a7212 */ /* 0x000fe400078ee131 */
[----:B------:R-:W-:Y:S02]  /*2630*/  LOP3.LUT R55, RZ, R42, RZ, 0x33, !PT ;  /* 0x0000002aff377212 */ /* 0x000fe400078e33ff */
[----:B------:R-:W-:Y:S02]  /*2640*/  LOP3.LUT R49, R10, R41, RZ, 0xc3, !PT ;  /* 0x000000290a317212 */ /* 0x000fe400078ec3ff */
[----:B------:R-:W-:Y:S02]  /*2650*/  SHF.L.W.U32.HI R53, R55, 0x11, R55 ;  /* 0x0000001137357819 */ /* 0x000fe40000010e37 */
[----:B------:R-:W-:-:S02]  /*2660*/  SHF.L.W.U32.HI R10, R49, 0xf, R49 ;  /* 0x0000000f310a7819 */ /* 0x000fc40000010e31 */
[----:B------:R-:W-:-:S03]  /*2670*/  LOP3.LUT R14, R49, R14, RZ, 0x3c, !PT ;  /* 0x0000000e310e7212 */ /* 0x000fc600078e3cff */
[----:B------:R-:W-:-:S05]  /*2680*/  IMAD R10, R10, 0x5, RZ ;  /* 0x000000050a0a7824 */ /* 0x000fca00078e02ff */
[----:B------:R-:W-:Y:S02]  /*2690*/  LOP3.LUT R57, R0, R57, R10, 0x69, !PT ;  /* 0x0000003900397212 */ /* 0x000fe400078e690a */
[----:B------:R-:W-:-:S03]  /*26a0*/  SHF.L.W.U32.HI R10, R47, 0x12, R47 ;  /* 0x000000122f0a7819 */ /* 0x000fc60000010e2f */
[----:B------:R-:W-:Y:S01]  /*26b0*/  IMAD R57, R57, 0x3, RZ ;  /* 0x0000000339397824 */ /* 0x000fe200078e02ff */
[----:B------:R-:W-:-:S04]  /*26c0*/  LOP3.LUT R47, R35, R10, RZ, 0x3c, !PT ;  /* 0x0000000a232f7212 */ /* 0x000fc800078e3cff */
[----:B------:R-:W-:Y:S02]  /*26d0*/  LOP3.LUT R10, R57, R6, R7, 0xe1, !PT ;  /* 0x00000006390a7212 */ /* 0x000fe400078ee107 */
[----:B------:R-:W-:Y:S02]  /*26e0*/  SHF.L.W.U32.HI R7, R18, 0x1, R18 ;  /* 0x0000000112077819 */ /* 0x000fe40000010e12 */
[----:B------:R-:W-:Y:S02]  /*26f0*/  LOP3.LUT R10, R10, R47, RZ, 0xc3, !PT ;  /* 0x0000002f0a0a7212 */ /* 0x000fe400078ec3ff */
[----:B------:R-:W-:Y:S02]  /*2700*/  LOP3.LUT R48, R48, R7, RZ, 0x3c, !PT ;  /* 0x0000000730307212 */ /* 0x000fe400078e3cff */
[----:B------:R-:W-:Y:S02]  /*2710*/  SHF.L.W.U32.HI R12, R10, 0xf, R10 ;  /* 0x0000000f0a0c7819 */ /* 0x000fe40000010e0a */
[----:B------:R-:W-:-:S03]  /*2720*/  LOP3.LUT R7, R51, R20, RZ, 0x3c, !PT ;  /* 0x0000001433077212 */ /* 0x000fc600078e3cff */
[----:B------:R-:W-:-:S05]  /*2730*/  IMAD R12, R12, 0x5, RZ ;  /* 0x000000050c0c7824 */ /* 0x000fca00078e02ff */
[----:B------:R-:W-:-:S05]  /*2740*/  LOP3.LUT R12, R48, R13, R12, 0x69, !PT ;  /* 0x0000000d300c7212 */ /* 0x000fca00078e690c */
[----:B------:R-:W-:-:S05]  /*2750*/  IMAD R12, R12, 0x3, RZ ;  /* 0x000000030c0c7824 */ /* 0x000fca00078e02ff */
[-C--:B------:R-:W-:Y:S02]  /*2760*/  LOP3.LUT R12, R12, R31.reuse, R26, 0xb4, !PT ;  /* 0x0000001f0c0c7212 */ /* 0x080fe400078eb41a */
[----:B------:R-:W-:Y:S02]  /*2770*/  LOP3.LUT R31, RZ, R31, RZ, 0x33, !PT ;  /* 0x0000001fff1f7212 */ /* 0x000fe400078e33ff */
[----:B------:R-:W-:Y:S02]  /*2780*/  LOP3.LUT R12, R12, R7, RZ, 0xc3, !PT ;  /* 0x000000070c0c7212 */ /* 0x000fe400078ec3ff */
[----:B------:R-:W-:Y:S02]  /*2790*/  SHF.L.W.U32.HI R31, R31, 0x1, R31 ;  /* 0x000000011f1f7819 */ /* 0x000fe40000010e1f */
[C---:B------:R-:W-:Y:S02]  /*27a0*/  SHF.L.W.U32.HI R13, R12.reuse, 0xf, R12 ;  /* 0x0000000f0c0d7819 */ /* 0x040fe40000010e0c */
[----:B------:R-:W-:-:S03]  /*27b0*/  LOP3.LUT R22, R12, R29, RZ, 0x3c, !PT ;  /* 0x0000001d0c167212 */ /* 0x000fc600078e3cff */
[----:B------:R-:W-:-:S05]  /*27c0*/  IMAD R13, R13, 0x5, RZ ;  /* 0x000000050d0d7824 */ /* 0x000fca00078e02ff */
[----:B------:R-:W-:-:S05]  /*27d0*/  LOP3.LUT R13, R52, R13, R11, 0x69, !PT ;  /* 0x0000000d340d7212 */ /* 0x000fca00078e690b */
[----:B------:R-:W-:-:S05]  /*27e0*/  IMAD R13, R13, 0x3, RZ ;  /* 0x000000030d0d7824 */ /* 0x000fca00078e02ff */
[-C--:B------:R-:W-:Y:S02]  /*27f0*/  LOP3.LUT R13, R13, R5.reuse, R8, 0xb4, !PT ;  /* 0x000000050d0d7212 */ /* 0x080fe400078eb408 */
[----:B------:R-:W-:Y:S02]  /*2800*/  LOP3.LUT R5, RZ, R5, RZ, 0x33, !PT ;  /* 0x00000005ff057212 */ /* 0x000fe400078e33ff */
[----:B------:R-:W-:-:S04]  /*2810*/  LOP3.LUT R18, R13, R14, RZ, 0xc3, !PT ;  /* 0x0000000e0d127212 */ /* 0x000fc800078ec3ff */
[C---:B------:R-:W-:Y:S02]  /*2820*/  SHF.L.W.U32.HI R13, R18.reuse, 0xf, R18 ;  /* 0x0000000f120d7819 */ /* 0x040fe40000010e12 */
[----:B------:R-:W-:-:S03]  /*2830*/  LOP3.LUT R19, R18, R19, RZ, 0x3c, !PT ;  /* 0x0000001312137212 */ /* 0x000fc600078e3cff */
[----:B------:R-:W-:-:S05]  /*2840*/  IMAD R20, R13, 0x5, RZ ;  /* 0x000000050d147824 */ /* 0x000fca00078e02ff */
[----:B------:R-:W-:-:S04]  /*2850*/  LOP3.LUT R13, R20, R39, RZ, 0xc3, !PT ;  /* 0x00000027140d7212 */ /* 0x000fc800078ec3ff */
[----:B------:R-:W-:Y:S02]  /*2860*/  LOP3.LUT R54, R13, 0x80, R54, 0x96, !PT ;  /* 0x000000800d367812 */ /* 0x000fe400078e9636 */
[----:B------:R-:W-:-:S03]  /*2870*/  SHF.L.W.U32.HI R13, R56, 0x12, R56 ;  /* 0x00000012380d7819 */ /* 0x000fc60000010e38 */
[----:B------:R-:W-:Y:S01]  /*2880*/  IMAD R54, R54, 0x3, RZ ;  /* 0x0000000336367824 */ /* 0x000fe200078e02ff */
[----:B------:R-:W-:-:S04]  /*2890*/  LOP3.LUT R20, R10, R13, RZ, 0x3c, !PT ;  /* 0x0000000d0a147212 */ /* 0x000fc800078e3cff */
[-C--:B------:R-:W-:Y:S02]  /*28a0*/  LOP3.LUT R13, R54, R6.reuse, R41, 0xb4, !PT ;  /* 0x00000006360d7212 */ /* 0x080fe400078eb429 */
[----:B------:R-:W-:Y:S02]  /*28b0*/  LOP3.LUT R6, RZ, R6, RZ, 0x33, !PT ;  /* 0x00000006ff067212 */ /* 0x000fe400078e33ff */
[----:B------:R-:W-:Y:S02]  /*28c0*/  LOP3.LUT R13, R13, R20, RZ, 0xc3, !PT ;  /* 0x000000140d0d7212 */ /* 0x000fe400078ec3ff */
[----:B------:R-:W-:Y:S02]  /*28d0*/  LOP3.LUT R54, RZ, R45, RZ, 0x33, !PT ;  /* 0x0000002dff367212 */ /* 0x000fe400078e33ff */
[----:B------:R-:W-:-:S05]  /*28e0*/  SHF.L.W.U32.HI R15, R13, 0xf, R13 ;  /* 0x0000000f0d0f7819 */ /* 0x000fca0000010e0d */
[----:B------:R-:W-:-:S05]  /*28f0*/  IMAD R15, R15, 0x5, RZ ;  /* 0x000000050f0f7824 */ /* 0x000fca00078e02ff */
[----:B------:R-:W-:-:S05]  /*2900*/  LOP3.LUT R15, R25, R15, R44, 0x69, !PT ;  /* 0x0000000f190f7212 */ /* 0x000fca00078e692c */
[----:B------:R-:W-:-:S05]  /*2910*/  IMAD R15, R15, 0x3, RZ ;  /* 0x000000030f0f7824 */ /* 0x000fca00078e02ff */
[-C--:B------:R-:W-:Y:S02]  /*2920*/  LOP3.LUT R15, R15, R26.reuse, R47, 0xb4, !PT ;  /* 0x0000001a0f0f7212 */ /* 0x080fe400078eb42f */
[----:B------:R-:W-:Y:S02]  /*2930*/  LOP3.LUT R26, RZ, R26, RZ, 0x33, !PT ;  /* 0x0000001aff1a7212 */ /* 0x000fe400078e33ff */
[----:B------:R-:W-:-:S04]  /*2940*/  LOP3.LUT R15, R15, R22, RZ, 0xc3, !PT ;  /* 0x000000160f0f7212 */ /* 0x000fc800078ec3ff */
[----:B------:R-:W-:-:S05]  /*2950*/  SHF.L.W.U32.HI R24, R15, 0xf, R15 ;  /* 0x0000000f0f187819 */ /* 0x000fca0000010e0f */
[----:B------:R-:W-:-:S05]  /*2960*/  IMAD R24, R24, 0x5, RZ ;  /* 0x0000000518187824 */ /* 0x000fca00078e02ff */
[----:B------:R-:W-:Y:S02]  /*2970*/  LOP3.LUT R24, R50, R24, R43, 0x69, !PT ;  /* 0x0000001832187212 */ /* 0x000fe400078e692b */
[----:B------:R-:W-:-:S03]  /*2980*/  SHF.L.W.U32.HI R50, R5, 0x1, R5 ;  /* 0x0000000105327819 */ /* 0x000fc60000010e05 */
[----:B------:R-:W-:-:S05]  /*2990*/  IMAD R24, R24, 0x3, RZ ;  /* 0x0000000318187824 */ /* 0x000fca00078e02ff */
[-C--:B------:R-:W-:Y:S02]  /*29a0*/  LOP3.LUT R24, R24, R8.reuse, R7, 0xb4, !PT ;  /* 0x0000000818187212 */ /* 0x080fe400078eb407 */
[----:B------:R-:W-:Y:S02]  /*29b0*/  LOP3.LUT R8, RZ, R8, RZ, 0x33, !PT ;  /* 0x00000008ff087212 */ /* 0x000fe400078e33ff */
[----:B------:R-:W-:-:S04]  /*29c0*/  LOP3.LUT R25, R24, R19, RZ, 0xc3, !PT ;  /* 0x0000001318197212 */ /* 0x000fc800078ec3ff */
        /* <DEDUP_REMOVED lines=9> */
[----:B------:R-:W-:-:S04]  /*2a60*/  LOP3.LUT R24, R24, R23, RZ, 0xc3, !PT ;  /* 0x0000001718187212 */ /* 0x000fc800078ec3ff */
[----:B------:R-:W-:-:S05]  /*2a70*/  SHF.L.W.U32.HI R29, R24, 0xf, R24 ;  /* 0x0000000f181d7819 */ /* 0x000fca0000010e18 */
[----:B------:R-:W-:-:S05]  /*2a80*/  IMAD R29, R29, 0x5, RZ ;  /* 0x000000051d1d7824 */ /* 0x000fca00078e02ff */
[----:B------:R-:W-:-:S05]  /*2a90*/  LOP3.LUT R29, R32, R29, R9, 0x69, !PT ;  /* 0x0000001d201d7212 */ /* 0x000fca00078e6909 */
[----:B------:R-:W-:Y:S01]  /*2aa0*/  IMAD R32, R29, 0x3, RZ ;  /* 0x000000031d207824 */ /* 0x000fe200078e02ff */
[----:B------:R-:W-:-:S04]  /*2ab0*/  LOP3.LUT R29, R15, R30, RZ, 0x3c, !PT ;  /* 0x0000001e0f1d7212 */ /* 0x000fc800078e3cff */
[-C--:B------:R-:W-:Y:S02]  /*2ac0*/  LOP3.LUT R30, R32, R47.reuse, R20, 0xb4, !PT ;  /* 0x0000002f201e7212 */ /* 0x080fe400078eb414 */
[----:B------:R-:W-:Y:S02]  /*2ad0*/  LOP3.LUT R47, RZ, R47, RZ, 0x33, !PT ;  /* 0x0000002fff2f7212 */ /* 0x000fe400078e33ff */
[----:B------:R-:W-:-:S04]  /*2ae0*/  LOP3.LUT R30, R30, R29, RZ, 0xc3, !PT ;  /* 0x0000001d1e1e7212 */ /* 0x000fc800078ec3ff */
[C---:B------:R-:W-:Y:S02]  /*2af0*/  LOP3.LUT R33, R30.reuse, 0x80, RZ, 0x3c, !PT ;  /* 0x000000801e217812 */ /* 0x040fe400078e3cff */
[----:B------:R-:W-:Y:S02]  /*2b00*/  LOP3.LUT R40, R31, 0x80, R30, 0x96, !PT ;  /* 0x000000801f287812 */ /* 0x000fe400078e961e */
[----:B------:R-:W-:-:S05]  /*2b10*/  SHF.L.W.U32.HI R33, R30, 0xf, R33 ;  /* 0x0000000f1e217819 */ /* 0x000fca0000010e21 */
        /* <DEDUP_REMOVED lines=15> */
[----:B------:R-:W-:Y:S02]  /*2c10*/  LOP3.LUT R34, R35, R32, RZ, 0xc3, !PT ;  /* 0x0000002023227212 */ /* 0x000fe400078ec3ff */
[----:B------:R-:W-:Y:S02]  /*2c20*/  SHF.L.W.U32.HI R14, R14, 0x1, R14 ;  /* 0x000000010e0e7819 */ /* 0x000fe40000010e0e */
        /* <DEDUP_REMOVED lines=29> */
[----:B------:R-:W-:-:S05]  /*2e00*/  LOP3.LUT R6, R12, R6, R27, 0x69, !PT ;  /* 0x000000060c067212 */ /* 0x000fca00078e691b */
[----:B------:R-:W-:-:S05]  /*2e10*/  IMAD R6, R6, 0x3, RZ ;  /* 0x0000000306067824 */ /* 0x000fca00078e02ff */
        /* <DEDUP_REMOVED lines=13> */
[C---:B------:R-:W-:Y:S02]  /*2ef0*/  SHF.L.W.U32.HI R8, R51.reuse, 0xf, R51 ;  /* 0x0000000f33087819 */ /* 0x040fe40000010e33 */
[----:B------:R-:W-:-:S03]  /*2f00*/  LOP3.LUT R7, R51, R18, RZ, 0x3c, !PT ;  /* 0x0000001233077212 */ /* 0x000fc600078e3cff */
[----:B------:R-:W-:-:S05]  /*2f10*/  IMAD R8, R8, 0x5, RZ ;  /* 0x0000000508087824 */ /* 0x000fca00078e02ff */
[----:B------:R-:W-:Y:S02]  /*2f20*/  LOP3.LUT R13, R13, R8, R16, 0x69, !PT ;  /* 0x000000080d0d7212 */ /* 0x000fe400078e6910 */
[----:B------:R-:W-:Y:S02]  /*2f30*/  SHF.L.W.U32.HI R8, R41, 0x1, R41 ;  /* 0x0000000129087819 */ /* 0x000fe40000010e29 */
[----:B------:R-:W-:Y:S01]  /*2f40*/  SHF.L.W.U32.HI R41, R20, 0x1, R20 ;  /* 0x0000000114297819 */ /* 0x000fe20000010e14 */
        /* <DEDUP_REMOVED lines=31> */
[----:B------:R-:W-:-:S05]  /*3140*/  SHF.L.W.U32.HI R24, R14, 0xf, R14 ;  /* 0x0000000f0e187819 */ /* 0x000fca0000010e0e */
[----:B------:R-:W-:-:S05]  /*3150*/  IMAD R24, R24, 0x5, RZ ;  /* 0x0000000518187824 */ /* 0x000fca00078e02ff */
[----:B------:R-:W-:-:S04]  /*3160*/  LOP3.LUT R25, R24, R39, RZ, 0xc3, !PT ;  /* 0x0000002718197212 */ /* 0x000fc800078ec3ff */
[----:B------:R-:W-:Y:S02]  /*3170*/  LOP3.LUT R25, R25, 0x80, R30, 0x96, !PT ;  /* 0x0000008019197812 */ /* 0x000fe400078e961e */
[----:B------:R-:W-:-:S03]  /*3180*/  SHF.L.W.U32.HI R30, R29, 0x1, R29 ;  /* 0x000000011d1e7819 */ /* 0x000fc60000010e1d */
        /* <DEDUP_REMOVED lines=41> */
[----:B------:R-:W-:-:S04]  /*3420*/  LOP3.LUT R30, R29, 0x80, RZ, 0x3c, !PT ;  /* 0x000000801d1e7812 */ /* 0x000fc800078e3cff */
        /* <DEDUP_REMOVED lines=10> */
[----:B------:R-:W-:Y:S02]  /*34d0*/  SHF.L.W.U32.HI R37, R32, 0x1, R32 ;  /* 0x0000000120257819 */ /* 0x000fe40000010e20 */
[----:B------:R-:W-:Y:S01]  /*34e0*/  SHF.L.W.U32.HI R32, R40, 0x1, R40 ;  /* 0x0000000128207819 */ /* 0x000fe20000010e28 */
[----:B------:R-:W-:Y:S01]  /*34f0*/  IMAD R4, R4, 0x3, RZ ;  /* 0x0000000304047824 */ /* 0x000fe200078e02ff */
[----:B------:R-:W-:Y:S02]  /*3500*/  LOP3.LUT R37, R24, R37, RZ, 0x3c, !PT ;  /* 0x0000002518257212 */ /* 0x000fe400078e3cff */
[----:B------:R-:W-:Y:S02]  /*3510*/  LOP3.LUT R32, R32, 0x80, R29, 0x96, !PT ;  /* 0x0000008020207812 */ /* 0x000fe400078e961d */
[----:B------:R-:W-:-:S02]  /*3520*/  LOP3.LUT R4, R4, R15, R22, 0xb4, !PT ;  /* 0x0000000f04047212 */ /* 0x000fc400078eb416 */
[----:B------:R-:W-:Y:S02]  /*3530*/  LOP3.LUT R15, RZ, R15, RZ, 0x33, !PT ;  /* 0x0000000fff0f7212 */ /* 0x000fe400078e33ff */
[----:B------:R-:W-:-:S04]  /*3540*/  LOP3.LUT R4, R4, R37, RZ, 0xc3, !PT ;  /* 0x0000002504047212 */ /* 0x000fc800078ec3ff */
        /* <DEDUP_REMOVED lines=8> */
[----:B------:R-:W-:Y:S02]  /*35d0*/  SHF.L.W.U32.HI R34, R30, 0xf, R30 ;  /* 0x0000000f1e227819 */ /* 0x000fe40000010e1e */
[----:B------:R-:W-:-:S03]  /*35e0*/  SHF.L.W.U32.HI R41, R41, 0x1, R41 ;  /* 0x0000000129297819 */ /* 0x000fc60000010e29 */
        /* <DEDUP_REMOVED lines=12> */
[----:B------:R-:W-:-:S03]  /*36b0*/  LOP3.LUT R12, R4, R31, RZ, 0x3c, !PT ;  /* 0x0000001f040c7212 */ /* 0x000fc600078e3cff */
        /* <DEDUP_REMOVED lines=47> */
[----:B------:R-:W-:-:S04]  /*39b0*/  LOP3.LUT R7, R19, R32, R13, 0xb4, !PT ;  /* 0x0000002013077212 */ /* 0x000fc800078eb40d */
[----:B------:R-:W-:-:S04]  /*39c0*/  LOP3.LUT R7, R7, R10, RZ, 0xc3, !PT ;  /* 0x0000000a07077212 */ /* 0x000fc800078ec3ff */
        /* <DEDUP_REMOVED lines=10> */
[----:B------:R-:W-:-:S04]  /*3a70*/  LOP3.LUT R24, R24, R39, RZ, 0xc3, !PT ;  /* 0x0000002718187212 */ /* 0x000fc800078ec3ff */
[----:B------:R-:W-:-:S05]  /*3a80*/  LOP3.LUT R24, R24, 0x80, R29, 0x96, !PT ;  /* 0x0000008018187812 */ /* 0x000fca00078e961d */
[----:B------:R-:W-:Y:S01]  /*3a90*/  IMAD R19, R24, 0x3, RZ ;  /* 0x0000000318137824 */ /* 0x000fe200078e02ff */
[----:B------:R-:W-:-:S04]  /*3aa0*/  LOP3.LUT R24, R41, R6, RZ, 0x3c, !PT ;  /* 0x0000000629187212 */ /* 0x000fc800078e3cff */
[----:B------:R-:W-:-:S04]  /*3ab0*/  LOP3.LUT R19, R19, R12, R51, 0xb4, !PT ;  /* 0x0000000c13137212 */ /* 0x000fc800078eb433 */
[----:B------:R-:W-:-:S04]  /*3ac0*/  LOP3.LUT R19, R19, R24, RZ, 0xc3, !PT ;  /* 0x0000001813137212 */ /* 0x000fc800078ec3ff */
[----:B------:R-:W-:-:S05]  /*3ad0*/  SHF.L.W.U32.HI R29, R19, 0xf, R19 ;  /* 0x0000000f131d7819 */ /* 0x000fca0000010e13 */
[----:B------:R-:W-:-:S05]  /*3ae0*/  IMAD R29, R29, 0x5, RZ ;  /* 0x000000051d1d7824 */ /* 0x000fca00078e02ff */
[----:B------:R-:W-:-:S05]  /*3af0*/  LOP3.LUT R29, R35, R29, R44, 0x69, !PT ;  /* 0x0000001d231d7212 */ /* 0x000fca00078e692c */
        /* <DEDUP_REMOVED lines=16> */
[----:B------:R-:W-:Y:S02]  /*3c00*/  LOP3.LUT R30, RZ, R48, RZ, 0x33, !PT ;  /* 0x00000030ff1e7212 */ /* 0x000fe400078e33ff */
[----:B------:R-:W-:Y:S02]  /*3c10*/  LOP3.LUT R22, R22, R19, RZ, 0x3c, !PT ;  /* 0x0000001316167212 */ /* 0x000fe400078e3cff */
[----:B------:R-:W-:Y:S02]  /*3c20*/  LOP3.LUT R35, R26, R51, R14, 0xb4, !PT ;  /* 0x000000331a237212 */ /* 0x000fe400078eb40e */
[C---:B------:R-:W-:Y:S01]  /*3c30*/  IADD3 R41, PT, PT, R30.reuse, -R42, -R43 ;  /* 0x8000002a1e297210 */ /* 0x040fe20007ffe82b */
[----:B------:R-:W-:Y:S01]  /*3c40*/  IMAD.IADD R42, R27, 0x1, R42 ;  /* 0x000000011b2a7824 */ /* 0x000fe200078e022a */
[----:B------:R-:W-:Y:S02]  /*3c50*/  LOP3.LUT R26, R35, R22, RZ, 0xc3, !PT ;  /* 0x00000016231a7212 */ /* 0x000fe400078ec3ff */
[----:B------:R-:W-:-:S02]  /*3c60*/  SHF.L.W.U32.HI R58, R30, 0x11, R30 ;  /* 0x000000111e3a7819 */ /* 0x000fc40000010e1e */
[----:B------:R-:W-:Y:S01]  /*3c70*/  IADD3 R35, PT, PT, R41, -0x2, R26 ;  /* 0xfffffffe29237810 */ /* 0x000fe20007ffe01a */
[----:B------:R-:W-:Y:S01]  /*3c80*/  IMAD.IADD R41, R17, 0x1, R0 ;  /* 0x0000000111297824 */ /* 0x000fe200078e0200 */
[----:B------:R-:W-:Y:S02]  /*3c90*/  IADD3 R48, PT, PT, R49, -R42, -R48 ;  /* 0x8000002a31307210 */ /* 0x000fe40007ffe830 */
[----:B------:R-:W-:Y:S02]  /*3ca0*/  SHF.L.W.U32.HI R46, R35, 0xf, R35 ;  /* 0x0000000f232e7819 */ /* 0x000fe40000010e23 */
[----:B------:R-:W-:Y:S01]  /*3cb0*/  IADD3 R5, PT, PT, R5, -R41, -R44 ;  /* 0x8000002905057210 */ /* 0x000fe20007ffe82c */
[----:B------:R-:W-:Y:S01]  /*3cc0*/  VIADD R48, R48, 0xfffffffd ;  /* 0xfffffffd30307836 */ /* 0x000fe20000000000 */
[----:B------:R-:W-:Y:S01]  /*3cd0*/  LOP3.LUT R44, RZ, R44, RZ, 0x33, !PT ;  /* 0x0000002cff2c7212 */ /* 0x000fe200078e33ff */
[----:B------:R-:W-:Y:S01]  /*3ce0*/  IMAD R46, R46, 0x5, RZ ;  /* 0x000000052e2e7824 */ /* 0x000fe200078e02ff */
[----:B------:R-:W-:Y:S01]  /*3cf0*/  IADD3 R25, PT, PT, R25, -R38, -R41 ;  /* 0x8000002619197210 */ /* 0x000fe20007ffe829 */
[----:B------:R-:W-:Y:S01]  /*3d00*/  VIADD R5, R5, 0xfffffffd ;  /* 0xfffffffd05057836 */ /* 0x000fe20000000000 */
[----:B------:R-:W-:-:S02]  /*3d10*/  SHF.L.W.U32.HI R41, R44, 0x11, R44 ;  /* 0x000000112c297819 */ /* 0x000fc40000010e2c */
[----:B------:R-:W-:Y:S02]  /*3d20*/  LOP3.LUT R27, RZ, R27, RZ, 0x33, !PT ;  /* 0x0000001bff1b7212 */ /* 0x000fe400078e33ff */
[----:B------:R-:W-:Y:S02]  /*3d30*/  LOP3.LUT R5, R14, R46, R5, 0x69, !PT ;  /* 0x0000002e0e057212 */ /* 0x000fe400078e6905 */
[----:B------:R-:W-:Y:S02]  /*3d40*/  SHF.L.W.U32.HI R27, R27, 0x12, R27 ;  /* 0x000000121b1b7819 */ /* 0x000fe40000010e1b */
[----:B------:R-:W-:Y:S02]  /*3d50*/  LOP3.LUT R5, R5, 0x2, RZ, 0x3c, !PT ;  /* 0x0000000205057812 */ /* 0x000fe400078e3cff */
[----:B------:R-:W-:-:S03]  /*3d60*/  LOP3.LUT R26, R26, R37, RZ, 0x3c, !PT ;  /* 0x000000251a1a7212 */ /* 0x000fc600078e3cff */
[----:B------:R-:W-:Y:S01]  /*3d70*/  IMAD R46, R5, 0x3, RZ ;  /* 0x00000003052e7824 */ /* 0x000fe200078e02ff */
[----:B------:R-:W-:-:S04]  /*3d80*/  LOP3.LUT R5, RZ, R11, RZ, 0x33, !PT ;  /* 0x0000000bff057212 */ /* 0x000fc800078e33ff */
[----:B------:R-:W-:Y:S02]  /*3d90*/  LOP3.LUT R53, R46, R50, R53, 0xb4, !PT ;  /* 0x000000322e357212 */ /* 0x000fe400078eb435 */
[C---:B------:R-:W-:Y:S02]  /*3da0*/  SHF.L.W.U32.HI R46, R5.reuse, 0x11, R5 ;  /* 0x00000011052e7819 */ /* 0x040fe40000010e05 */
[----:B------:R-:W-:Y:S02]  /*3db0*/  IADD3 R45, PT, PT, R5, -R36, -R45 ;  /* 0x80000024052d7210 */ /* 0x000fe40007ffe82d */
[----:B------:R-:W-:Y:S01]  /*3dc0*/  LOP3.LUT R52, R53, R46, RZ, 0x3c, !PT ;  /* 0x0000002e35347212 */ /* 0x000fe200078e3cff */
[----:B------:R-:W-:-:S03]  /*3dd0*/  IMAD.IADD R53, R16, 0x1, R28 ;  /* 0x0000000110357824 */ /* 0x000fc600078e021c */
[----:B------:R-:W-:Y:S02]  /*3de0*/  LOP3.LUT R57, R52, 0x80, RZ, 0x3c, !PT ;  /* 0x0000008034397812 */ /* 0x000fe400078e3cff */
[----:B------:R-:W-:Y:S02]  /*3df0*/  IADD3 R40, PT, PT, R40, -R53, -R39 ;  /* 0x8000003528287210 */ /* 0x000fe40007ffe827 */
[----:B------:R-:W-:-:S05]  /*3e00*/  SHF.L.W.U32.HI R57, R52, 0xf, R57 ;  /* 0x0000000f34397819 */ /* 0x000fca0000010e39 */
[----:B------:R-:W-:Y:S02]  /*3e10*/  IMAD R56, R57, 0x5, RZ ;  /* 0x0000000539387824 */ /* 0x000fe400078e02ff */
[----:B------:R-:W-:Y:S01]  /*3e20*/  VIADD R57, R40, 0xfffffffd ;  /* 0xfffffffd28397836 */ /* 0x000fe20000000000 */
[----:B------:R-:W-:-:S04]  /*3e30*/  LOP3.LUT R40, RZ, R38, RZ, 0x33, !PT ;  /* 0x00000026ff287212 */ /* 0x000fc800078e33ff */
[----:B------:R-:W-:Y:S02]  /*3e40*/  LOP3.LUT R56, R10, R57, R56, 0x69, !PT ;  /* 0x000000390a387212 */ /* 0x000fe400078e6938 */
[----:B------:R-:W-:-:S03]  /*3e50*/  LOP3.LUT R57, RZ, R43, RZ, 0x33, !PT ;  /* 0x0000002bff397212 */ /* 0x000fc600078e33ff */
[----:B------:R-:W-:Y:S01]  /*3e60*/  IMAD R43, R56, 0x3, RZ ;  /* 0x00000003382b7824 */ /* 0x000fe200078e02ff */
[----:B------:R-:W-:Y:S02]  /*3e70*/  SHF.L.W.U32.HI R56, R40, 0x11, R40 ;  /* 0x0000001128387819 */ /* 0x000fe40000010e28 */
[----:B------:R-:W-:Y:S02]  /*3e80*/  SHF.L.W.U32.HI R49, R57, 0x11, R57 ;  /* 0x0000001139317819 */ /* 0x000fe40000010e39 */
[----:B------:R-:W-:Y:S02]  /*3e90*/  IADD3 R15, PT, PT, R15, R57, -R42 ;  /* 0x000000390f0f7210 */ /* 0x000fe40007ffe82a */
[----:B------:R-:W-:-:S03]  /*3ea0*/  LOP3.LUT R43, R43, R49, R56, 0xb4, !PT ;  /* 0x000000312b2b7212 */ /* 0x000fc600078eb438 */
[----:B------:R-:W-:Y:S01]  /*3eb0*/  VIADD R15, R15, 0xfffffffe ;  /* 0xfffffffe0f0f7836 */ /* 0x000fe20000000000 */
[----:B------:R-:W-:Y:S01]  /*3ec0*/  LOP3.LUT R56, R43, R58, RZ, 0x3c, !PT ;  /* 0x0000003a2b387212 */ /* 0x000fe200078e3cff */
[----:B------:R-:W-:Y:S01]  /*3ed0*/  IMAD.IADD R43, R21, 0x1, R36 ;  /* 0x00000001152b7824 */ /* 0x000fe200078e0224 */
[----:B------:R-:W-:-:S04]  /*3ee0*/  LOP3.LUT R21, RZ, R21, RZ, 0x33, !PT ;  /* 0x00000015ff157212 */ /* 0x000fc800078e33ff */
[----:B------:R-:W-:Y:S02]  /*3ef0*/  IADD3 R11, PT, PT, R18, -R43, -R11 ;  /* 0x8000002b120b7210 */ /* 0x000fe40007ffe80b */
[----:B------:R-:W-:Y:S02]  /*3f00*/  SHF.L.W.U32.HI R18, R56, 0xf, R56 ;  /* 0x0000000f38127819 */ /* 0x000fe40000010e38 */
[----:B------:R-:W-:Y:S01]  /*3f10*/  IADD3 R7, PT, PT, R7, R54, -R43 ;  /* 0x0000003607077210 */ /* 0x000fe20007ffe82b */
[----:B------:R-:W-:Y:S01]  /*3f20*/  VIADD R11, R11, 0xfffffffd ;  /* 0xfffffffd0b0b7836 */ /* 0x000fe20000000000 */
[----:B------:R-:W-:Y:S01]  /*3f30*/  SHF.L.W.U32.HI R21, R21, 0x12, R21 ;  /* 0x0000001215157819 */ /* 0x000fe20000010e15 */
[----:B------:R-:W-:Y:S02]  /*3f40*/  IMAD R18, R18, 0x5, RZ ;  /* 0x0000000512127824 */ /* 0x000fe400078e02ff */
[----:B------:R-:W-:Y:S01]  /*3f50*/  VIADD R7, R7, 0xfffffffe ;  /* 0xfffffffe07077836 */ /* 0x000fe20000000000 */
[----:B------:R-:W-:-:S02]  /*3f60*/  LOP3.LUT R21, R56, R21, RZ, 0x3c, !PT ;  /* 0x0000001538157212 */ /* 0x000fc400078e3cff */
[----:B------:R-:W-:Y:S02]  /*3f70*/  LOP3.LUT R18, R8, R11, R18, 0x69, !PT ;  /* 0x0000000b08127212 */ /* 0x000fe400078e6912 */
[----:B------:R-:W-:-:S03]  /*3f80*/  LOP3.LUT R11, RZ, R9, RZ, 0x33, !PT ;  /* 0x00000009ff0b7212 */ /* 0x000fc600078e33ff */
[----:B------:R-:W-:Y:S01]  /*3f90*/  IMAD R18, R18, 0x3, RZ ;  /* 0x0000000312127824 */ /* 0x000fe200078e02ff */
[----:B------:R-:W-:Y:S02]  /*3fa0*/  IADD3 R6, PT, PT, R6, R11, -R53 ;  /* 0x0000000b06067210 */ /* 0x000fe40007ffe835 */
[----:B------:R-:W-:Y:S02]  /*3fb0*/  LOP3.LUT R53, RZ, R0, RZ, 0x33, !PT ;  /* 0x00000000ff357212 */ /* 0x000fe400078e33ff */
[C-C-:B------:R-:W-:Y:S01]  /*3fc0*/  SHF.L.W.U32.HI R0, R11.reuse, 0x11, R11.reuse ;  /* 0x000000110b007819 */ /* 0x140fe20000010e0b */
[----:B------:R-:W-:Y:S01]  /*3fd0*/  VIADD R6, R6, 0xfffffffe ;  /* 0xfffffffe06067836 */ /* 0x000fe20000000000 */
[----:B------:R-:W-:Y:S02]  /*3fe0*/  SHF.L.W.U32.HI R11, R11, 0x12, R11 ;  /* 0x000000120b0b7819 */ /* 0x000fe40000010e0b */
[----:B------:R-:W-:Y:S02]  /*3ff0*/  LOP3.LUT R59, R18, R41, R0, 0xb4, !PT ;  /* 0x00000029123b7212 */ /* 0x000fe400078eb400 */
[----:B------:R-:W-:-:S04]  /*4000*/  SHF.L.W.U32.HI R0, R53, 0x11, R53 ;  /* 0x0000001135007819 */ /* 0x000fc80000010e35 */
[----:B------:R-:W-:-:S04]  /*4010*/  LOP3.LUT R18, R59, R0, RZ, 0x3c, !PT ;  /* 0x000000003b127212 */ /* 0x000fc800078e3cff */
[C---:B------:R-:W-:Y:S02]  /*4020*/  SHF.L.W.U32.HI R43, R18.reuse, 0xf, R18 ;  /* 0x0000000f122b7819 */ /* 0x040fe40000010e12 */
[----:B------:R-:W-:-:S03]  /*4030*/  LOP3.LUT R27, R18, R27, RZ, 0x3c, !PT ;  /* 0x0000001b121b7212 */ /* 0x000fc600078e3cff */
[----:B------:R-:W-:-:S05]  /*4040*/  IMAD R43, R43, 0x5, RZ ;  /* 0x000000052b2b7824 */ /* 0x000fca00078e02ff */
[----:B------:R-:W-:Y:S02]  /*4050*/  LOP3.LUT R48, R51, R48, R43, 0x69, !PT ;  /* 0x0000003033307212 */ /* 0x000fe400078e692b */
[----:B------:R-:W-:Y:S02]  /*4060*/  LOP3.LUT R43, RZ, R16, RZ, 0x33, !PT ;  /* 0x00000010ff2b7212 */ /* 0x000fe400078e33ff */
[----:B------:R-:W-:Y:S01]  /*4070*/  LOP3.LUT R16, RZ, R39, RZ, 0x33, !PT ;  /* 0x00000027ff107212 */ /* 0x000fe200078e33ff */
[----:B------:R-:W-:Y:S01]  /*4080*/  IMAD R48, R48, 0x3, RZ ;  /* 0x0000000330307824 */ /* 0x000fe200078e02ff */
[----:B------:R-:W-:Y:S02]  /*4090*/  SHF.L.W.U32.HI R43, R43, 0x12, R43 ;  /* 0x000000122b2b7819 */ /* 0x000fe40000010e2b */
[----:B------:R-:W-:Y:S02]  /*40a0*/  SHF.L.W.U32.HI R39, R16, 0x11, R16 ;  /* 0x0000001110277819 */ /* 0x000fe40000010e10 */
[----:B------:R-:W-:-:S02]  /*40b0*/  LOP3.LUT R43, R43, 0x80, R52, 0x96, !PT ;  /* 0x000000802b2b7812 */ /* 0x000fc400078e9634 */
[----:B------:R-:W-:Y:S02]  /*40c0*/  LOP3.LUT R48, R48, R39, R50, 0xb4, !PT ;  /* 0x0000002730307212 */ /* 0x000fe400078eb432 */
[----:B------:R-:W-:Y:S02]  /*40d0*/  IADD3 R9, PT, PT, R16, -R28, -R9 ;  /* 0x8000001c10097210 */ /* 0x000fe40007ffe809 */
[----:B------:R-:W-:Y:S02]  /*40e0*/  LOP3.LUT R59, R48, R43, RZ, 0xc3, !PT ;  /* 0x0000002b303b7212 */ /* 0x000fe400078ec3ff */
[----:B------:R-:W-:Y:S02]  /*40f0*/  IADD3 R9, PT, PT, R9, -0x2, R20 ;  /* 0xfffffffe09097810 */ /* 0x000fe40007ffe014 */
[----:B------:R-:W-:Y:S02]  /*4100*/  SHF.L.W.U32.HI R48, R59, 0xf, R59 ;  /* 0x0000000f3b307819 */ /* 0x000fe40000010e3b */
[----:B------:R-:W-:-:S02]  /*4110*/  LOP3.LUT R20, R20, R23, RZ, 0x3c, !PT ;  /* 0x0000001714147212 */ /* 0x000fc400078e3cff */
[----:B------:R-:W-:Y:S01]  /*4120*/  SHF.L.W.U32.HI R16, R16, 0x12, R16 ;  /* 0x0000001210107819 */ /* 0x000fe20000010e10 */
[----:B------:R-:W-:Y:S02]  /*4130*/  IMAD R50, R48, 0x5, RZ ;  /* 0x0000000530327824 */ /* 0x000fe400078e02ff */
[----:B------:R-:W-:-:S05]  /*4140*/  VIADD R48, R25, 0xfffffffd ;  /* 0xfffffffd19307836 */ /* 0x000fca0000000000 */
[----:B------:R-:W-:-:S05]  /*4150*/  LOP3.LUT R48, R31, R48, R50, 0x69, !PT ;  /* 0x000000301f307212 */ /* 0x000fca00078e6932 */
[----:B------:R-:W-:-:S05]  /*4160*/  IMAD R48, R48, 0x3, RZ ;  /* 0x0000000330307824 */ /* 0x000fca00078e02ff */
[----:B------:R-:W-:-:S04]  /*4170*/  LOP3.LUT R48, R48, R46, R49, 0xb4, !PT ;  /* 0x0000002e30307212 */ /* 0x000fc800078eb431 */
[----:B------:R-:W-:-:S04]  /*4180*/  LOP3.LUT R25, R48, R21, RZ, 0xc3, !PT ;  /* 0x0000001530197212 */ /* 0x000fc800078ec3ff */
[----:B------:R-:W-:-:S05]  /*4190*/  SHF.L.W.U32.HI R48, R25, 0xf, R25 ;  /* 0x0000000f19307819 */ /* 0x000fca0000010e19 */
[----:B------:R-:W-:-:S05]  /*41a0*/  IMAD R48, R48, 0x5, RZ ;  /* 0x0000000530307824 */ /* 0x000fca00078e02ff */
[----:B------:R-:W-:Y:S02]  /*41b0*/  LOP3.LUT R6, R13, R6, R48, 0x69, !PT ;  /* 0x000000060d067212 */ /* 0x000fe400078e6930 */
[----:B------:R-:W-:-:S03]  /*41c0*/  IADD3 R48, PT, PT, R44, -R17, -R38 ;  /* 0x800000112c307210 */ /* 0x000fc60007ffe826 */
[----:B------:R-:W-:Y:S01]  /*41d0*/  IMAD R6, R6, 0x3, RZ ;  /* 0x0000000306067824 */ /* 0x000fe200078e02ff */
[----:B------:R-:W-:-:S04]  /*41e0*/  IADD3 R19, PT, PT, R48, -0x2, R19 ;  /* 0xfffffffe30137810 */ /* 0x000fc80007ffe013 */
[----:B------:R-:W-:-:S04]  /*41f0*/  LOP3.LUT R6, R6, R58, R41, 0xb4, !PT ;  /* 0x0000003a06067212 */ /* 0x000fc800078eb429 */
[----:B------:R-:W-:-:S04]  /*4200*/  LOP3.LUT R41, R6, R27, RZ, 0xc3, !PT ;  /* 0x0000001b06297212 */ /* 0x000fc800078ec3ff */
[----:B------:R-:W-:-:S05]  /*4210*/  SHF.L.W.U32.HI R6, R41, 0xf, R41 ;  /* 0x0000000f29067819 */ /* 0x000fca0000010e29 */
[----:B------:R-:W-:-:S05]  /*4220*/  IMAD R6, R6, 0x5, RZ ;  /* 0x0000000506067824 */ /* 0x000fca00078e02ff */
[----:B------:R-:W-:Y:S02]  /*4230*/  LOP3.LUT R7, R12, R7, R6, 0x69, !PT ;  /* 0x000000070c077212 */ /* 0x000fe400078e6906 */
[----:B------:R-:W-:-:S03]  /*4240*/  LOP3.LUT R6, RZ, R17, RZ, 0x33, !PT ;  /* 0x00000011ff067212 */ /* 0x000fc600078e33ff */
[----:B------:R-:W-:Y:S01]  /*4250*/  IMAD R7, R7, 0x3, RZ ;  /* 0x0000000307077824 */ /* 0x000fe200078e02ff */
[----:B------:R-:W-:-:S04]  /*4260*/  SHF.L.W.U32.HI R6, R6, 0x12, R6 ;  /* 0x0000001206067819 */ /* 0x000fc80000010e06 */
[----:B------:R-:W-:Y:S02]  /*4270*/  LOP3.LUT R7, R7, R0, R39, 0xb4, !PT ;  /* 0x0000000007077212 */ /* 0x000fe400078eb427 */
[----:B------:R-:W-:-:S04]  /*4280*/  LOP3.LUT R6, R59, R6, RZ, 0x3c, !PT ;  /* 0x000000063b067212 */ /* 0x000fc800078e3cff */
[----:B------:R-:W-:-:S04]  /*4290*/  LOP3.LUT R7, R7, R6, RZ, 0xc3, !PT ;  /* 0x0000000607077212 */ /* 0x000fc800078ec3ff */
[----:B------:R-:W-:-:S05]  /*42a0*/  SHF.L.W.U32.HI R39, R7, 0xf, R7 ;  /* 0x0000000f07277819 */ /* 0x000fca0000010e07 */
[----:B------:R-:W-:-:S05]  /*42b0*/  IMAD R39, R39, 0x5, RZ ;  /* 0x0000000527277824 */ /* 0x000fca00078e02ff */
[----:B------:R-:W-:Y:S02]  /*42c0*/  LOP3.LUT R39, R34, R15, R39, 0x69, !PT ;  /* 0x0000000f22277212 */ /* 0x000fe400078e6927 */
[----:B------:R-:W-:Y:S02]  /*42d0*/  LOP3.LUT R15, RZ, R28, RZ, 0x33, !PT ;  /* 0x0000001cff0f7212 */ /* 0x000fe400078e33ff */
[----:B------:R-:W-:Y:S01]  /*42e0*/  SHF.L.W.U32.HI R28, R55, 0x12, R55 ;  /* 0x00000012371c7819 */ /* 0x000fe20000010e37 */
[----:B------:R-:W-:Y:S01]  /*42f0*/  IMAD R39, R39, 0x3, RZ ;  /* 0x0000000327277824 */ /* 0x000fe200078e02ff */
[----:B------:R-:W-:-:S04]  /*4300*/  SHF.L.W.U32.HI R38, R15, 0x12, R15 ;  /* 0x000000120f267819 */ /* 0x000fc80000010e0f */
[----:B------:R-:W-:Y:S02]  /*4310*/  LOP3.LUT R38, R25, R38, RZ, 0x3c, !PT ;  /* 0x0000002619267212 */ /* 0x000fe400078e3cff */
[----:B------:R-:W-:-:S04]  /*4320*/  LOP3.LUT R39, R39, R43, R46, 0xe1, !PT ;  /* 0x0000002b27277212 */ /* 0x000fc800078ee12e */
[----:B------:R-:W-:-:S04]  /*4330*/  LOP3.LUT R42, R39, R38, RZ, 0xc3, !PT ;  /* 0x00000026272a7212 */ /* 0x000fc800078ec3ff */
[----:B------:R-:W-:-:S05]  /*4340*/  SHF.L.W.U32.HI R15, R42, 0xf, R42 ;  /* 0x0000000f2a0f7819 */ /* 0x000fca0000010e2a */
[----:B------:R-:W-:Y:S01]  /*4350*/  IMAD R17, R15, 0x5, RZ ;  /* 0x000000050f117824 */ /* 0x000fe200078e02ff */
[----:B------:R-:W-:-:S04]  /*4360*/  LOP3.LUT R15, RZ, R36, RZ, 0x33, !PT ;  /* 0x00000024ff0f7212 */ /* 0x000fc800078e33ff */
[----:B------:R-:W-:Y:S02]  /*4370*/  LOP3.LUT R17, R32, R19, R17, 0x69, !PT ;  /* 0x0000001320117212 */ /* 0x000fe400078e6911 */
[----:B------:R-:W-:Y:S02]  /*4380*/  SHF.L.W.U32.HI R46, R15, 0x12, R15 ;  /* 0x000000120f2e7819 */ /* 0x000fe40000010e0f */
[----:B------:R-:W-:Y:S01]  /*4390*/  SHF.L.W.U32.HI R19, R40, 0x12, R40 ;  /* 0x0000001228137819 */ /* 0x000fe20000010e28 */
[----:B------:R-:W-:Y:S01]  /*43a0*/  IMAD R17, R17, 0x3, RZ ;  /* 0x0000000311117824 */ /* 0x000fe200078e02ff */
[----:B------:R-:W-:Y:S02]  /*43b0*/  LOP3.LUT R46, R41, R46, RZ, 0x3c, !PT ;  /* 0x0000002e292e7212 */ /* 0x000fe400078e3cff */
[----:B------:R-:W-:Y:S02]  /*43c0*/  LOP3.LUT R19, R42, R19, RZ, 0x3c, !PT ;  /* 0x000000132a137212 */ /* 0x000fe400078e3cff */
[----:B------:R-:W-:-:S04]  /*43d0*/  LOP3.LUT R17, R17, R21, R58, 0xe1, !PT ;  /* 0x0000001511117212 */ /* 0x000fc800078ee13a */
[----:B------:R-:W-:-:S04]  /*43e0*/  LOP3.LUT R48, R17, R46, RZ, 0xc3, !PT ;  /* 0x0000002e11307212 */ /* 0x000fc800078ec3ff */
[C---:B------:R-:W-:Y:S02]  /*43f0*/  SHF.L.W.U32.HI R15, R48.reuse, 0xf, R48 ;  /* 0x0000000f300f7819 */ /* 0x040fe40000010e30 */
[----:B------:R-:W-:-:S03]  /*4400*/  LOP3.LUT R11, R48, R11, RZ, 0x3c, !PT ;  /* 0x0000000b300b7212 */ /* 0x000fc600078e3cff */
[----:B------:R-:W-:-:S05]  /*4410*/  IMAD R15, R15, 0x5, RZ ;  /* 0x000000050f0f7824 */ /* 0x000fca00078e02ff */
[----:B------:R-:W-:-:S05]  /*4420*/  LOP3.LUT R9, R26, R9, R15, 0x69, !PT ;  /* 0x000000091a097212 */ /* 0x000fca00078e690f */
[----:B------:R-:W-:Y:S01]  /*4430*/  IMAD R15, R9, 0x3, RZ ;  /* 0x00000003090f7824 */ /* 0x000fe200078e02ff */
[----:B------:R-:W-:-:S04]  /*4440*/  LOP3.LUT R9, R7, R28, RZ, 0x3c, !PT ;  /* 0x0000001c07097212 */ /* 0x000fc800078e3cff */
[----:B------:R-:W-:Y:S02]  /*4450*/  LOP3.LUT R0, R15, R27, R0, 0xe1, !PT ;  /* 0x0000001b0f007212 */ /* 0x000fe400078ee100 */
[----:B------:R-:W-:Y:S02]  /*4460*/  SHF.L.W.U32.HI R15, R47, 0x1, R47 ;  /* 0x000000012f0f7819 */ /* 0x000fe40000010e2f */
[----:B------:R-:W-:Y:S02]  /*4470*/  LOP3.LUT R0, R0, R9, RZ, 0xc3, !PT ;  /* 0x0000000900007212 */ /* 0x000fe400078ec3ff */
[----:B------:R-:W-:Y:S02]  /*4480*/  LOP3.LUT R15, R4, R15, RZ, 0x3c, !PT ;  /* 0x0000000f040f7212 */ /* 0x000fe400078e3cff */
[----:B------:R-:W-:Y:S02]  /*4490*/  SHF.L.W.U32.HI R17, R0, 0xf, R0 ;  /* 0x0000000f00117819 */ /* 0x000fe40000010e00 */
[----:B------:R-:W-:-:S03]  /*44a0*/  IADD3 R4, PT, PT, R45, -0x2, R4 ;  /* 0xfffffffe2d047810 */ /* 0x000fc60007ffe004 */
        /* <DEDUP_REMOVED lines=29> */
[----:B------:R-:W-:Y:S02]  /*4680*/  SHF.L.W.U32.HI R28, R57, 0x12, R57 ;  /* 0x00000012391c7819 */ /* 0x000fe40000010e39 */
[----:B------:R-:W-:Y:S01]  /*4690*/  LOP3.LUT R57, RZ, R34, RZ, 0x33, !PT ;  /* 0x00000022ff397212 */ /* 0x000fe200078e33ff */
[----:B------:R-:W-:Y:S01]  /*46a0*/  IMAD R56, R56, 0x3, RZ ;  /* 0x0000000338387824 */ /* 0x000fe200078e02ff */
[----:B------:R-:W-:Y:S02]  /*46b0*/  LOP3.LUT R28, R17, R28, RZ, 0x3c, !PT ;  /* 0x0000001c111c7212 */ /* 0x000fe400078e3cff */
[----:B------:R-:W-:Y:S02]  /*46c0*/  IADD3 R60, PT, PT, R57, -R51, -R20 ;  /* 0x80000033393c7210 */ /* 0x000fe40007ffe814 */
[----:B------:R-:W-:-:S02]  /*46d0*/  LOP3.LUT R37, R56, R6, R9, 0xb4, !PT ;  /* 0x0000000638257212 */ /* 0x000fc400078eb409 */
        /* <DEDUP_REMOVED lines=55> */
[----:B------:R-:W-:-:S03]  /*4a50*/  LOP3.LUT R42, R43, 0x80, R16, 0x96, !PT ;  /* 0x000000802b2a7812 */ /* 0x000fc600078e9610 */
[----:B------:R-:W-:-:S05]  /*4a60*/  IMAD R7, R7, 0x3, RZ ;  /* 0x0000000307077824 */ /* 0x000fca00078e02ff */
[-C--:B------:R-:W-:Y:S02]  /*4a70*/  LOP3.LUT R7, R7, R4.reuse, R39, 0xb4, !PT ;  /* 0x0000000407077212 */ /* 0x080fe400078eb427 */
[----:B------:R-:W-:Y:S02]  /*4a80*/  LOP3.LUT R4, RZ, R4, RZ, 0x33, !PT ;  /* 0x00000004ff047212 */ /* 0x000fe400078e33ff */
[----:B------:R-:W-:-:S04]  /*4a90*/  LOP3.LUT R7, R7, R42, RZ, 0xc3, !PT ;  /* 0x0000002a07077212 */ /* 0x000fc800078ec3ff */
        /* <DEDUP_REMOVED lines=23> */
[----:B------:R-:W-:-:S04]  /*4c10*/  LOP3.LUT R43, R0, R17, RZ, 0xc3, !PT ;  /* 0x00000011002b7212 */ /* 0x000fc800078ec3ff */
[----:B------:R-:W-:-:S05]  /*4c20*/  SHF.L.W.U32.HI R0, R43, 0xf, R43 ;  /* 0x0000000f2b007819 */ /* 0x000fca0000010e2b */
[----:B------:R-:W-:-:S05]  /*4c30*/  IMAD R0, R0, 0x5, RZ ;  /* 0x0000000500007824 */ /* 0x000fca00078e02ff */
[----:B------:R-:W-:Y:S02]  /*4c40*/  LOP3.LUT R0, R23, R0, R34, 0x69, !PT ;  /* 0x0000000017007212 */ /* 0x000fe400078e6922 */
[----:B------:R-:W-:Y:S02]  /*4c50*/  LOP3.LUT R23, R21, R38, RZ, 0x3c, !PT ;  /* 0x0000002615177212 */ /* 0x000fe400078e3cff */
[----:B------:R-:W-:Y:S01]  /*4c60*/  SHF.L.W.U32.HI R38, R46, 0x1, R46 ;  /* 0x000000012e267819 */ /* 0x000fe20000010e2e */
[----:B------:R-:W-:Y:S01]  /*4c70*/  IMAD R0, R0, 0x3, RZ ;  /* 0x0000000300007824 */ /* 0x000fe200078e02ff */
[----:B------:R-:W-:Y:S02]  /*4c80*/  SHF.L.W.U32.HI R46, R9, 0x1, R9 ;  /* 0x00000001092e7819 */ /* 0x000fe40000010e09 */
[----:B------:R-:W-:Y:S02]  /*4c90*/  LOP3.LUT R38, R41, R38, RZ, 0x3c, !PT ;  /* 0x0000002629267212 */ /* 0x000fe400078e3cff */
[----:B------:R-:W-:-:S02]  /*4ca0*/  LOP3.LUT R0, R0, R5, R42, 0xb4, !PT ;  /* 0x0000000500007212 */ /* 0x000fc400078eb42a */
[----:B------:R-:W-:Y:S02]  /*4cb0*/  LOP3.LUT R46, R43, R46, RZ, 0x3c, !PT ;  /* 0x0000002e2b2e7212 */ /* 0x000fe400078e3cff */
        /* <DEDUP_REMOVED lines=36> */
[----:B------:R-:W-:Y:S02]  /*4f00*/  LOP3.LUT R19, R52, R11, RZ, 0xc3, !PT ;  /* 0x0000000b34137212 */ /* 0x000fe400078ec3ff */
[----:B------:R-:W-:Y:S02]  /*4f10*/  LOP3.LUT R52, RZ, R20, RZ, 0x33, !PT ;  /* 0x00000014ff347212 */ /* 0x000fe400078e33ff */
        /* <DEDUP_REMOVED lines=25> */
[----:B------:R-:W-:Y:S02]  /*50b0*/  LOP3.LUT R4, R49, R16, RZ, 0xc3, !PT ;  /* 0x0000001031047212 */ /* 0x000fe400078ec3ff */
[----:B------:R-:W-:Y:S02]  /*50c0*/  LOP3.LUT R49, RZ, R24, RZ, 0x33, !PT ;  /* 0x00000018ff317212 */ /* 0x000fe400078e33ff */
        /* <DEDUP_REMOVED lines=20> */
[----:B------:R-:W-:Y:S02]  /*5210*/  LOP3.LUT R36, R5, 0x80, RZ, 0x3c, !PT ;  /* 0x0000008005247812 */ /* 0x000fe400078e3cff */
[----:B------:R-:W-:-:S02]  /*5220*/  LOP3.LUT R46, RZ, R46, RZ, 0x33, !PT ;  /* 0x0000002eff2e7212 */ /* 0x000fc400078e33ff */
[----:B------:R-:W-:Y:S02]  /*5230*/  SHF.L.W.U32.HI R36, R5, 0xf, R36 ;  /* 0x0000000f05247819 */ /* 0x000fe40000010e24 */
[----:B------:R-:W-:-:S03]  /*5240*/  SHF.L.W.U32.HI R46, R46, 0x1, R46 ;  /* 0x000000012e2e7819 */ /* 0x000fc60000010e2e */
        /* <DEDUP_REMOVED lines=19> */
[----:B------:R-:W-:-:S04]  /*5380*/  LOP3.LUT R39, R42, 0x80, R5, 0x96, !PT ;  /* 0x000000802a277812 */ /* 0x000fc800078e9605 */
        /* <DEDUP_REMOVED lines=17> */
[----:B------:R-:W-:Y:S02]  /*54a0*/  LOP3.LUT R50, RZ, R8, RZ, 0x33, !PT ;  /* 0x00000008ff327212 */ /* 0x000fe400078e33ff */
[----:B------:R-:W-:Y:S01]  /*54b0*/  LOP3.LUT R13, RZ, R13, RZ, 0x33, !PT ;  /* 0x0000000dff0d7212 */ /* 0x000fe200078e33ff */
        /* <DEDUP_REMOVED lines=9> */
[----:B------:R-:W-:-:S03]  /*5550*/  LOP3.LUT R12, RZ, R12, RZ, 0x33, !PT ;  /* 0x0000000cff0c7212 */ /* 0x000fc600078e33ff */
[----:B------:R-:W-:Y:S01]  /*5560*/  IMAD R43, R43, 0x3, RZ ;  /* 0x000000032b2b7824 */ /* 0x000fe200078e02ff */
[CC--:B------:R-:W-:Y:S02]  /*5570*/  IADD3 R58, PT, PT, R12.reuse, -R8.reuse, -R15 ;  /* 0x800000080c3a7210 */ /* 0x0c0fe40007ffe80f */
[C---:B------:R-:W-:Y:S02]  /*5580*/  IADD3 R8, PT, PT, R12.reuse, -R8, -R29 ;  /* 0x800000080c087210 */ /* 0x040fe40007ffe81d */
[-C--:B------:R-:W-:Y:S02]  /*5590*/  LOP3.LUT R9, R43, R28.reuse, R25, 0xb4, !PT ;  /* 0x0000001c2b097212 */ /* 0x080fe400078eb419 */
[----:B------:R-:W-:Y:S02]  /*55a0*/  LOP3.LUT R28, RZ, R28, RZ, 0x33, !PT ;  /* 0x0000001cff1c7212 */ /* 0x000fe400078e33ff */
[----:B------:R-:W-:Y:S02]  /*55b0*/  LOP3.LUT R9, R9, R44, RZ, 0xc3, !PT ;  /* 0x0000002c09097212 */ /* 0x000fe400078ec3ff */
[----:B------:R-:W-:-:S02]  /*55c0*/  SHF.L.W.U32.HI R12, R12, 0x12, R12 ;  /* 0x000000120c0c7819 */ /* 0x000fc40000010e0c */
[----:B------:R-:W-:Y:S02]  /*55d0*/  SHF.L.W.U32.HI R17, R9, 0xf, R9 ;  /* 0x0000000f09117819 */ /* 0x000fe40000010e09 */
[----:B------:R-:W-:Y:S02]  /*55e0*/  LOP3.LUT R43, R46, R9, RZ, 0x3c, !PT ;  /* 0x000000092e2b7212 */ /* 0x000fe400078e3cff */
[----:B------:R-:W-:Y:S01]  /*55f0*/  SHF.L.W.U32.HI R46, R11, 0x1, R11 ;  /* 0x000000010b2e7819 */ /* 0x000fe20000010e0b */
[----:B------:R-:W-:Y:S01]  /*5600*/  IMAD R17, R17, 0x5, RZ ;  /* 0x0000000511117824 */ /* 0x000fe200078e02ff */
[----:B------:R-:W-:-:S04]  /*5610*/  IADD3 R60, PT, PT, R60, -0x2, R9 ;  /* 0xfffffffe3c3c7810 */ /* 0x000fc80007ffe009 */
[----:B------:R-:W-:Y:S02]  /*5620*/  LOP3.LUT R17, R19, R17, R34, 0x69, !PT ;  /* 0x0000001113117212 */ /* 0x000fe400078e6922 */
[----:B------:R-:W-:-:S03]  /*5630*/  SHF.L.W.U32.HI R19, R23, 0x1, R23 ;  /* 0x0000000117137819 */ /* 0x000fc60000010e17 */
[----:B------:R-:W-:Y:S01]  /*5640*/  IMAD R17, R17, 0x3, RZ ;  /* 0x0000000311117824 */ /* 0x000fe200078e02ff */
[----:B------:R-:W-:-:S04]  /*5650*/  LOP3.LUT R19, R0, R19, RZ, 0x3c, !PT ;  /* 0x0000001300137212 */ /* 0x000fc800078e3cff */
[-C--:B------:R-:W-:Y:S02]  /*5660*/  LOP3.LUT R48, R17, R30.reuse, R39, 0xb4, !PT ;  /* 0x0000001e11307212 */ /* 0x080fe400078eb427 */
[----:B------:R-:W-:Y:S02]  /*5670*/  LOP3.LUT R30, RZ, R30, RZ, 0x33, !PT ;  /* 0x0000001eff1e7212 */ /* 0x000fe400078e33ff */
[----:B------:R-:W-:-:S04]  /*5680*/  LOP3.LUT R17, R48, R19, RZ, 0xc3, !PT ;  /* 0x0000001330117212 */ /* 0x000fc800078ec3ff */
[--C-:B------:R-:W-:Y:S02]  /*5690*/  SHF.L.W.U32.HI R23, R17, 0xf, R17.reuse ;  /* 0x0000000f11177819 */ /* 0x100fe40000010e11 */
[----:B------:R-:W-:-:S03]  /*56a0*/  IADD3 R58, PT, PT, R58, -0x2, R17 ;  /* 0xfffffffe3a3a7810 */ /* 0x000fc60007ffe011 */
[----:B------:R-:W-:-:S05]  /*56b0*/  IMAD R23, R23, 0x5, RZ ;  /* 0x0000000517177824 */ /* 0x000fca00078e02ff */
[----:B------:R-:W-:Y:S02]  /*56c0*/  LOP3.LUT R23, R35, R23, R32, 0x69, !PT ;  /* 0x0000001723177212 */ /* 0x000fe400078e6920 */
[----:B------:R-:W-:Y:S02]  /*56d0*/  LOP3.LUT R35, R27, R38, RZ, 0x3c, !PT ;  /* 0x000000261b237212 */ /* 0x000fe400078e3cff */
[----:B------:R-:W-:Y:S01]  /*56e0*/  LOP3.LUT R32, RZ, R32, RZ, 0x33, !PT ;  /* 0x00000020ff207212 */ /* 0x000fe200078e33ff */
[----:B------:R-:W-:-:S05]  /*56f0*/  IMAD R23, R23, 0x3, RZ ;  /* 0x0000000317177824 */ /* 0x000fca00078e02ff */
[-C--:B------:R-:W-:Y:S02]  /*5700*/  LOP3.LUT R38, R23, R21.reuse, R6, 0xb4, !PT ;  /* 0x0000001517267212 */ /* 0x080fe400078eb406 */
[----:B------:R-:W-:Y:S02]  /*5710*/  LOP3.LUT R21, RZ, R21, RZ, 0x33, !PT ;  /* 0x00000015ff157212 */ /* 0x000fe400078e33ff */
[----:B------:R-:W-:Y:S02]  /*5720*/  LOP3.LUT R23, R38, R35, RZ, 0xc3, !PT ;  /* 0x0000002326177212 */ /* 0x000fe400078ec3ff */
[----:B------:R-:W-:Y:S02]  /*5730*/  SHF.L.W.U32.HI R21, R21, 0x1, R21 ;  /* 0x0000000115157819 */ /* 0x000fe40000010e15 */
        /* <DEDUP_REMOVED lines=19> */
[----:B------:R-:W-:-:S05]  /*5870*/  LOP3.LUT R45, R7, R45, R20, 0x69, !PT ;  /* 0x0000002d072d7212 */ /* 0x000fca00078e6914 */
[----:B------:R-:W-:-:S05]  /*5880*/  IMAD R45, R45, 0x3, RZ ;  /* 0x000000032d2d7824 */ /* 0x000fca00078e02ff */
[----:B------:R-:W-:Y:S02]  /*5890*/  LOP3.LUT R7, R45, R6, R19, 0xb4, !PT ;  /* 0x000000062d077212 */ /* 0x000fe400078eb413 */
[----:B------:R-:W-:Y:S02]  /*58a0*/  IADD3 R45, PT, PT, R50, -R29, -R15 ;  /* 0x8000001d322d7210 */ /* 0x000fe40007ffe80f */
        /* <DEDUP_REMOVED lines=11> */
[----:B------:R-:W-:Y:S02]  /*5960*/  LOP3.LUT R11, R36, R11, R33, 0x69, !PT ;  /* 0x0000000b240b7212 */ /* 0x000fe400078e6921 */
[----:B------:R-:W-:-:S03]  /*5970*/  LOP3.LUT R36, R47, R18, RZ, 0x3c, !PT ;  /* 0x000000122f247212 */ /* 0x000fc600078e3cff */
[----:B------:R-:W-:-:S05]  /*5980*/  IMAD R11, R11, 0x3, RZ ;  /* 0x000000030b0b7824 */ /* 0x000fca00078e02ff */
[----:B------:R-:W-:-:S04]  /*5990*/  LOP3.LUT R11, R11, R44, R43, 0xb4, !PT ;  /* 0x0000002c0b0b7212 */ /* 0x000fc800078eb42b */
[----:B------:R-:W-:-:S04]  /*59a0*/  LOP3.LUT R11, R11, R36, RZ, 0xc3, !PT ;  /* 0x000000240b0b7212 */ /* 0x000fc800078ec3ff */
[----:B------:R-:W-:-:S05]  /*59b0*/  SHF.L.W.U32.HI R37, R11, 0xf, R11 ;  /* 0x0000000f0b257819 */ /* 0x000fca0000010e0b */
[----:B------:R-:W-:-:S05]  /*59c0*/  IMAD R37, R37, 0x5, RZ ;  /* 0x0000000525257824 */ /* 0x000fca00078e02ff */
[----:B------:R-:W-:-:S05]  /*59d0*/  LOP3.LUT R37, R40, R37, R29, 0x69, !PT ;  /* 0x0000002528257212 */ /* 0x000fca00078e691d */
[----:B------:R-:W-:Y:S01]  /*59e0*/  IMAD R40, R37, 0x3, RZ ;  /* 0x0000000325287824 */ /* 0x000fe200078e02ff */
[----:B------:R-:W-:Y:S02]  /*59f0*/  LOP3.LUT R37, R16, R7, RZ, 0x3c, !PT ;  /* 0x0000000710257212 */ /* 0x000fe400078e3cff */
[----:B------:R-:W-:Y:S02]  /*5a00*/  IADD3 R7, PT, PT, R8, -0x2, R7 ;  /* 0xfffffffe08077810 */ /* 0x000fe40007ffe007 */
        /* <DEDUP_REMOVED lines=10> */
[----:B------:R-:W-:Y:S02]  /*5ab0*/  IADD3 R41, PT, PT, R45, -0x2, R28 ;  /* 0xfffffffe2d297810 */ /* 0x000fe40007ffe01c */
[----:B------:R-:W-:Y:S02]  /*5ac0*/  IADD3 R45, PT, PT, R13, -R33, -R26 ;  /* 0x800000210d2d7210 */ /* 0x000fe40007ffe81a */
[----:B------:R-:W-:Y:S02]  /*5ad0*/  SHF.L.W.U32.HI R47, R41, 0xf, R41 ;  /* 0x0000000f292f7819 */ /* 0x000fe40000010e29 */
[----:B------:R-:W-:Y:S02]  /*5ae0*/  IADD3 R45, PT, PT, R45, -0x2, R0 ;  /* 0xfffffffe2d2d7810 */ /* 0x000fe40007ffe000 */
[----:B------:R-:W-:Y:S01]  /*5af0*/  SHF.L.W.U32.HI R0, R49, 0x11, R49 ;  /* 0x0000001131007819 */ /* 0x000fe20000010e31 */
[----:B------:R-:W-:Y:S01]  /*5b00*/  IMAD R47, R47, 0x5, RZ ;  /* 0x000000052f2f7824 */ /* 0x000fe200078e02ff */
[----:B------:R-:W-:-:S04]  /*5b10*/  LOP3.LUT R28, R28, R25, RZ, 0x3c, !PT ;  /* 0x000000191c1c7212 */ /* 0x000fc800078e3cff */
[----:B------:R-:W-:Y:S02]  /*5b20*/  LOP3.LUT R45, R46, R47, R45, 0x69, !PT ;  /* 0x0000002f2e2d7212 */ /* 0x000fe400078e692d */
[----:B------:R-:W-:Y:S02]  /*5b30*/  SHF.L.W.U32.HI R47, R50, 0x11, R50 ;  /* 0x00000011322f7819 */ /* 0x000fe40000010e32 */
[----:B------:R-:W-:-:S05]  /*5b40*/  LOP3.LUT R45, R45, 0x2, RZ, 0x3c, !PT ;  /* 0x000000022d2d7812 */ /* 0x000fca00078e3cff */
[----:B------:R-:W-:Y:S01]  /*5b50*/  IMAD R53, R45, 0x3, RZ ;  /* 0x000000032d357824 */ /* 0x000fe200078e02ff */
[C-C-:B------:R-:W-:Y:S02]  /*5b60*/  SHF.L.W.U32.HI R45, R52.reuse, 0x11, R52.reuse ;  /* 0x00000011342d7819 */ /* 0x140fe40000010e34 */
[----:B------:R-:W-:Y:S02]  /*5b70*/  SHF.L.W.U32.HI R52, R52, 0x12, R52 ;  /* 0x0000001234347819 */ /* 0x000fe40000010e34 */
[----:B------:R-:W-:-:S04]  /*5b80*/  LOP3.LUT R54, R53, R0, R47, 0xb4, !PT ;  /* 0x0000000035367212 */ /* 0x000fc800078eb42f */
[----:B------:R-:W-:-:S04]  /*5b90*/  LOP3.LUT R47, R54, R45, RZ, 0x3c, !PT ;  /* 0x0000002d362f7212 */ /* 0x000fc800078e3cff */
[----:B------:R-:W-:-:S04]  /*5ba0*/  LOP3.LUT R54, R47, 0x80, RZ, 0x3c, !PT ;  /* 0x000000802f367812 */ /* 0x000fc800078e3cff */
[----:B------:R-:W-:Y:S02]  /*5bb0*/  SHF.L.W.U32.HI R53, R47, 0xf, R54 ;  /* 0x0000000f2f357819 */ /* 0x000fe40000010e36 */
[----:B------:R-:W-:-:S03]  /*5bc0*/  IADD3 R54, PT, PT, R32, -R31, -R22 ;  /* 0x8000001f20367210 */ /* 0x000fc60007ffe816 */
[----:B------:R-:W-:Y:S01]  /*5bd0*/  IMAD R53, R53, 0x5, RZ ;  /* 0x0000000535357824 */ /* 0x000fe200078e02ff */
[----:B------:R-:W-:-:S04]  /*5be0*/  IADD3 R27, PT, PT, R54, -0x2, R27 ;  /* 0xfffffffe361b7810 */ /* 0x000fc80007ffe01b */
[----:B------:R-:W-:Y:S02]  /*5bf0*/  LOP3.LUT R54, R4, R27, R53, 0x69, !PT ;  /* 0x0000001b04367212 */ /* 0x000fe400078e6935 */
[----:B------:R-:W-:Y:S02]  /*5c00*/  LOP3.LUT R27, RZ, R10, RZ, 0x33, !PT ;  /* 0x0000000aff1b7212 */ /* 0x000fe400078e33ff */
[----:B------:R-:W-:Y:S01]  /*5c10*/  LOP3.LUT R53, RZ, R29, RZ, 0x33, !PT ;  /* 0x0000001dff357212 */ /* 0x000fe200078e33ff */
[----:B------:R-:W-:Y:S01]  /*5c20*/  IMAD R56, R54, 0x3, RZ ;  /* 0x0000000336387824 */ /* 0x000fe200078e02ff */
[----:B------:R-:W-:Y:S02]  /*5c30*/  SHF.L.W.U32.HI R55, R27, 0x11, R27 ;  /* 0x000000111b377819 */ /* 0x000fe40000010e1b */
[----:B------:R-:W-:-:S04]  /*5c40*/  SHF.L.W.U32.HI R54, R53, 0x11, R53 ;  /* 0x0000001135367819 */ /* 0x000fc80000010e35 */
[----:B------:R-:W-:Y:S02]  /*5c50*/  LOP3.LUT R59, R56, R54, R55, 0xb4, !PT ;  /* 0x00000036383b7212 */ /* 0x000fe400078eb437 */
[----:B------:R-:W-:-:S04]  /*5c60*/  LOP3.LUT R55, RZ, R15, RZ, 0x33, !PT ;  /* 0x0000000fff377212 */ /* 0x000fc800078e33ff */
[----:B------:R-:W-:-:S04]  /*5c70*/  SHF.L.W.U32.HI R34, R55, 0x11, R55 ;  /* 0x0000001137227819 */ /* 0x000fc80000010e37 */
[----:B------:R-:W-:-:S04]  /*5c80*/  LOP3.LUT R56, R59, R34, RZ, 0x3c, !PT ;  /* 0x000000223b387212 */ /* 0x000fc800078e3cff */
[----:B------:R-:W-:-:S05]  /*5c90*/  SHF.L.W.U32.HI R9, R56, 0xf, R56 ;  /* 0x0000000f38097819 */ /* 0x000fca0000010e38 */
[----:B------:R-:W-:-:S05]  /*5ca0*/  IMAD R9, R9, 0x5, RZ ;  /* 0x0000000509097824 */ /* 0x000fca00078e02ff */
[----:B------:R-:W-:Y:S02]  /*5cb0*/  LOP3.LUT R15, R43, R60, R9, 0x69, !PT ;  /* 0x0000003c2b0f7212 */ /* 0x000fe400078e6909 */
[----:B------:R-:W-:Y:S02]  /*5cc0*/  IADD3 R60, PT, PT, R13, -R10, -R26 ;  /* 0x8000000a0d3c7210 */ /* 0x000fe40007ffe81a */
[----:B------:R-:W-:Y:S01]  /*5cd0*/  LOP3.LUT R9, RZ, R14, RZ, 0x33, !PT ;  /* 0x0000000eff097212 */ /* 0x000fe200078e33ff */
[----:B------:R-:W-:Y:S01]  /*5ce0*/  IMAD R17, R15, 0x3, RZ ;  /* 0x000000030f117824 */ /* 0x000fe200078e02ff */
[----:B------:R-:W-:Y:S02]  /*5cf0*/  IADD3 R60, PT, PT, R60, -0x2, R23 ;  /* 0xfffffffe3c3c7810 */ /* 0x000fe40007ffe017 */
[----:B------:R-:W-:Y:S02]  /*5d00*/  IADD3 R23, PT, PT, R13, -R10, -R33 ;  /* 0x8000000a0d177210 */ /* 0x000fe40007ffe821 */
[----:B------:R-:W-:-:S02]  /*5d10*/  LOP3.LUT R33, RZ, R33, RZ, 0x33, !PT ;  /* 0x00000021ff217212 */ /* 0x000fc400078e33ff */
[----:B------:R-:W-:Y:S02]  /*5d20*/  SHF.L.W.U32.HI R10, R9, 0x11, R9 ;  /* 0x00000011090a7819 */ /* 0x000fe40000010e09 */
[----:B------:R-:W-:Y:S02]  /*5d30*/  SHF.L.W.U32.HI R15, R33, 0x11, R33 ;  /* 0x00000011210f7819 */ /* 0x000fe40000010e21 */
[----:B------:R-:W-:Y:S02]  /*5d40*/  LOP3.LUT R26, RZ, R26, RZ, 0x33, !PT ;  /* 0x0000001aff1a7212 */ /* 0x000fe400078e33ff */
[----:B------:R-:W-:Y:S02]  /*5d50*/  LOP3.LUT R17, R17, R15, R10, 0xb4, !PT ;  /* 0x0000000f11117212 */ /* 0x000fe400078eb40a */
[----:B------:R-:W-:Y:S02]  /*5d60*/  SHF.L.W.U32.HI R10, R26, 0x11, R26 ;  /* 0x000000111a0a7819 */ /* 0x000fe40000010e1a */
[----:B------:R-:W-:-:S02]  /*5d70*/  SHF.L.W.U32.HI R9, R9, 0x12, R9 ;  /* 0x0000001209097819 */ /* 0x000fc40000010e09 */
[----:B------:R-:W-:Y:S02]  /*5d80*/  LOP3.LUT R17, R17, R10, RZ, 0x3c, !PT ;  /* 0x0000000a11117212 */ /* 0x000fe400078e3cff */
[----:B------:R-:W-:Y:S02]  /*5d90*/  SHF.L.W.U32.HI R26, R26, 0x12, R26 ;  /* 0x000000121a1a7819 */ /* 0x000fe40000010e1a */
[----:B------:R-:W-:-:S05]  /*5da0*/  SHF.L.W.U32.HI R8, R17, 0xf, R17 ;  /* 0x0000000f11087819 */ /* 0x000fca0000010e11 */
[----:B------:R-:W-:Y:S01]  /*5db0*/  IMAD R29, R8, 0x5, RZ ;  /* 0x00000005081d7824 */ /* 0x000fe200078e02ff */
[----:B------:R-:W-:Y:S02]  /*5dc0*/  IADD3 R8, PT, PT, R23, -0x2, R5 ;  /* 0xfffffffe17087810 */ /* 0x000fe40007ffe005 */
[----:B------:R-:W-:Y:S02]  /*5dd0*/  IADD3 R23, PT, PT, R57, -R51, -R24 ;  /* 0x8000003339177210 */ /* 0x000fe40007ffe818 */
[----:B------:R-:W-:Y:S02]  /*5de0*/  LOP3.LUT R58, R35, R58, R29, 0x69, !PT ;  /* 0x0000003a233a7212 */ /* 0x000fe400078e691d */
[----:B------:R-:W-:Y:S02]  /*5df0*/  IADD3 R23, PT, PT, R23, -0x2, R18 ;  /* 0xfffffffe17177810 */ /* 0x000fe40007ffe012 */
[----:B------:R-:W-:Y:S01]  /*5e00*/  LOP3.LUT R18, RZ, R22, RZ, 0x33, !PT ;  /* 0x00000016ff127212 */ /* 0x000fe200078e33ff */
[----:B------:R-:W-:Y:S01]  /*5e10*/  IMAD R58, R58, 0x3, RZ ;  /* 0x000000033a3a7824 */ /* 0x000fe200078e02ff */
[----:B------:R-:W-:-:S02]  /*5e20*/  IADD3 R5, PT, PT, R32, -R31, -R14 ;  /* 0x8000001f20057210 */ /* 0x000fc40007ffe80e */
[----:B------:R-:W-:Y:S02]  /*5e30*/  SHF.L.W.U32.HI R29, R18, 0x11, R18 ;  /* 0x00000011121d7819 */ /* 0x000fe40000010e12 */
[----:B------:R-:W-:Y:S02]  /*5e40*/  SHF.L.W.U32.HI R32, R32, 0x12, R32 ;  /* 0x0000001220207819 */ /* 0x000fe40000010e20 */
[----:B------:R-:W-:Y:S02]  /*5e50*/  LOP3.LUT R59, R58, R29, R0, 0xb4, !PT ;  /* 0x0000001d3a3b7212 */ /* 0x000fe400078eb400 */
[----:B------:R-:W-:Y:S02]  /*5e60*/  LOP3.LUT R0, R32, 0x80, R47, 0x96, !PT ;  /* 0x0000008020007812 */ /* 0x000fe400078e962f */
[----:B------:R-:W-:Y:S02]  /*5e70*/  SHF.L.W.U32.HI R57, R57, 0x12, R57 ;  /* 0x0000001239397819 */ /* 0x000fe40000010e39 */
[----:B------:R-:W-:-:S02]  /*5e80*/  LOP3.LUT R59, R59, R0, RZ, 0xc3, !PT ;  /* 0x000000003b3b7212 */ /* 0x000fc400078ec3ff */
[----:B------:R-:W-:Y:S02]  /*5e90*/  LOP3.LUT R57, R56, R57, RZ, 0x3c, !PT ;  /* 0x0000003938397212 */ /* 0x000fe400078e3cff */
[----:B------:R-:W-:Y:S02]  /*5ea0*/  SHF.L.W.U32.HI R32, R59, 0xf, R59 ;  /* 0x0000000f3b207819 */ /* 0x000fe40000010e3b */
[----:B------:R-:W-:Y:S02]  /*5eb0*/  IADD3 R5, PT, PT, R5, -0x2, R38 ;  /* 0xfffffffe05057810 */ /* 0x000fe40007ffe026 */
[----:B------:R-:W-:Y:S01]  /*5ec0*/  LOP3.LUT R31, RZ, R31, RZ, 0x33, !PT ;  /* 0x0000001fff1f7212 */ /* 0x000fe200078e33ff */
[----:B------:R-:W-:Y:S01]  /*5ed0*/  IMAD R32, R32, 0x5, RZ ;  /* 0x0000000520207824 */ /* 0x000fe200078e02ff */
[----:B------:R-:W-:Y:S02]  /*5ee0*/  LOP3.LUT R51, RZ, R51, RZ, 0x33, !PT ;  /* 0x00000033ff337212 */ /* 0x000fe400078e33ff */
[----:B------:R-:W-:-:S02]  /*5ef0*/  IADD3 R14, PT, PT, R31, -R14, -R22 ;  /* 0x8000000e1f0e7210 */ /* 0x000fc40007ffe816 */
[----:B------:R-:W-:-:S05]  /*5f00*/  LOP3.LUT R32, R19, R60, R32, 0x69, !PT ;  /* 0x0000003c13207212 */ /* 0x000fca00078e6920 */
        /* <DEDUP_REMOVED lines=12> */
[----:B------:R-:W-:-:S05]  /*5fd0*/  LOP3.LUT R12, R42, R23, R12, 0x69, !PT ;  /* 0x000000172a0c7212 */ /* 0x000fca00078e690c */
[----:B------:R-:W-:Y:S01]  /*5fe0*/  IMAD R23, R12, 0x3, RZ ;  /* 0x000000030c177824 */ /* 0x000fe200078e02ff */
[----:B------:R-:W-:-:S04]  /*5ff0*/  SHF.L.W.U32.HI R12, R13, 0x12, R13 ;  /* 0x000000120d0c7819 */ /* 0x000fc80000010e0d */
[----:B------:R-:W-:Y:S02]  /*6000*/  LOP3.LUT R32, R23, R10, R29, 0xb4, !PT ;  /* 0x0000000a17207212 */ /* 0x000fe400078eb41d */
[----:B------:R-:W-:-:S04]  /*6010*/  LOP3.LUT R13, R59, R12, RZ, 0x3c, !PT ;  /* 0x0000000c3b0d7212 */ /* 0x000fc800078e3cff */
[----:B------:R-:W-:Y:S02]  /*6020*/  LOP3.LUT R12, R32, R13, RZ, 0xc3, !PT ;  /* 0x0000000d200c7212 */ /* 0x000fe400078ec3ff */
[----:B------:R-:W-:Y:S02]  /*6030*/  SHF.L.W.U32.HI R32, R31, 0x12, R31 ;  /* 0x000000121f207819 */ /* 0x000fe40000010e1f */
[----:B------:R-:W-:Y:S02]  /*6040*/  SHF.L.W.U32.HI R23, R12, 0xf, R12 ;  /* 0x0000000f0c177819 */ /* 0x000fe40000010e0c */
[----:B------:R-:W-:-:S03]  /*6050*/  LOP3.LUT R32, R61, R32, RZ, 0x3c, !PT ;  /* 0x000000203d207212 */ /* 0x000fc600078e3cff */
[----:B------:R-:W-:-:S05]  /*6060*/  IMAD R23, R23, 0x5, RZ ;  /* 0x0000000517177824 */ /* 0x000fca00078e02ff */
[----:B------:R-:W-:Y:S02]  /*6070*/  LOP3.LUT R7, R6, R7, R23, 0x69, !PT ;  /* 0x0000000706077212 */ /* 0x000fe400078e6917 */
[----:B------:R-:W-:-:S03]  /*6080*/  SHF.L.W.U32.HI R23, R27, 0x12, R27 ;  /* 0x000000121b177819 */ /* 0x000fc60000010e1b */
[----:B------:R-:W-:-:S05]  /*6090*/  IMAD R7, R7, 0x3, RZ ;  /* 0x0000000307077824 */ /* 0x000fca00078e02ff */
[----:B------:R-:W-:-:S04]  /*60a0*/  LOP3.LUT R7, R7, R0, R45, 0xe1, !PT ;  /* 0x0000000007077212 */ /* 0x000fc800078ee12d */
[----:B------:R-:W-:-:S04]  /*60b0*/  LOP3.LUT R38, R7, R32, RZ, 0xc3, !PT ;  /* 0x0000002007267212 */ /* 0x000fc800078ec3ff */
[C---:B------:R-:W-:Y:S02]  /*60c0*/  SHF.L.W.U32.HI R7, R38.reuse, 0xf, R38 ;  /* 0x0000000f26077819 */ /* 0x040fe40000010e26 */
[----:B------:R-:W-:-:S03]  /*60d0*/  LOP3.LUT R23, R38, R23, RZ, 0x3c, !PT ;  /* 0x0000001726177212 */ /* 0x000fc600078e3cff */
[----:B------:R-:W-:-:S05]  /*60e0*/  IMAD R7, R7, 0x5, RZ ;  /* 0x0000000507077824 */ /* 0x000fca00078e02ff */
[----:B------:R-:W-:Y:S02]  /*60f0*/  LOP3.LUT R7, R39, R8, R7, 0x69, !PT ;  /* 0x0000000827077212 */ /* 0x000fe400078e6907 */
[C---:B------:R-:W-:Y:S02]  /*6100*/  SHF.L.W.U32.HI R8, R51.reuse, 0x12, R51 ;  /* 0x0000001233087819 */ /* 0x040fe40000010e33 */
[----:B------:R-:W-:Y:S01]  /*6110*/  IADD3 R51, PT, PT, R51, -R24, -R20 ;  /* 0x8000001833337210 */ /* 0x000fe20007ffe814 */
[----:B------:R-:W-:Y:S01]  /*6120*/  IMAD R7, R7, 0x3, RZ ;  /* 0x0000000307077824 */ /* 0x000fe200078e02ff */
[----:B------:R-:W-:Y:S02]  /*6130*/  LOP3.LUT R8, R15, R8, RZ, 0x3c, !PT ;  /* 0x000000080f087212 */ /* 0x000fe400078e3cff */
[----:B------:R-:W-:Y:S02]  /*6140*/  IADD3 R51, PT, PT, R51, -0x2, R16 ;  /* 0xfffffffe33337810 */ /* 0x000fe40007ffe010 */
[----:B------:R-:W-:-:S04]  /*6150*/  LOP3.LUT R7, R7, R57, R34, 0xe1, !PT ;  /* 0x0000003907077212 */ /* 0x000fc800078ee122 */
[----:B------:R-:W-:Y:S02]  /*6160*/  LOP3.LUT R34, R7, R8, RZ, 0xc3, !PT ;  /* 0x0000000807227212 */ /* 0x000fe400078ec3ff */
[----:B------:R-:W-:Y:S02]  /*6170*/  IADD3 R7, PT, PT, R14, -0x2, R11 ;  /* 0xfffffffe0e077810 */ /* 0x000fe40007ffe00b */
        /* <DEDUP_REMOVED lines=8> */
[----:B------:R-:W-:Y:S02]  /*6200*/  LOP3.LUT R7, R22, R5, R10, 0xe1, !PT ;  /* 0x0000000516077212 */ /* 0x000fe400078ee10a */
[----:B------:R-:W-:Y:S02]  /*6210*/  LOP3.LUT R10, R16, R21, RZ, 0x3c, !PT ;  /* 0x00000015100a7212 */ /* 0x000fe400078e3cff */
        /* <DEDUP_REMOVED lines=67> */
[C---:B------:R-:W-:Y:S02]  /*6650*/  LOP3.LUT R33, R30.reuse, 0x80, RZ, 0x3c, !PT ;  /* 0x000000801e217812 */ /* 0x040fe400078e3cff */
[----:B------:R-:W-:Y:S02]  /*6660*/  LOP3.LUT R0, R45, 0x80, R30, 0x96, !PT ;  /* 0x000000802d007812 */ /* 0x000fe400078e961e */
        /* <DEDUP_REMOVED lines=117> */
[----:B------:R-:W-:-:S03]  /*6dc0*/  IMAD R22, R22, 0x3, RZ ;  /* 0x0000000316167824 */ /* 0x000fc600078e02ff */
[----:B------:R-:W-:Y:S02]  /*6dd0*/  LOP3.LUT R24, R27, R24, RZ, 0x3c, !PT ;  /* 0x000000181b187212 */ /* 0x000fe400078e3cff */
[-C--:B------:R-:W-:Y:S02]  /*6de0*/  LOP3.LUT R22, R22, R11.reuse, R20, 0xb4, !PT ;  /* 0x0000000b16167212 */ /* 0x080fe400078eb414 */
        /* <DEDUP_REMOVED lines=22> */
[----:B------:R-:W-:-:S04]  /*6f50*/  LOP3.LUT R31, R22, 0x80, RZ, 0x3c, !PT ;  /* 0x00000080161f7812 */ /* 0x000fc800078e3cff */
        /* <DEDUP_REMOVED lines=23> */
[----:B------:R-:W-:-:S04]  /*70d0*/  LOP3.LUT R31, R31, 0x80, R22, 0x96, !PT ;  /* 0x000000801f1f7812 */ /* 0x000fc800078e9616 */
        /* <DEDUP_REMOVED lines=16> */
[----:B------:R-:W-:Y:S02]  /*71e0*/  SHF.L.W.U32.HI R8, R26, 0x1, R26 ;  /* 0x000000011a087819 */ /* 0x000fe40000010e1a */
[----:B------:R-:W-:Y:S01]  /*71f0*/  SHF.L.W.U32.HI R26, R7, 0x1, R7 ;  /* 0x00000001071a7819 */ /* 0x000fe20000010e07 */
[----:B------:R-:W-:Y:S01]  /*7200*/  IMAD R21, R21, 0x3, RZ ;  /* 0x0000000315157824 */ /* 0x000fe200078e02ff */
[----:B------:R-:W-:Y:S02]  /*7210*/  LOP3.LUT R8, R5, R8, RZ, 0x3c, !PT ;  /* 0x0000000805087212 */ /* 0x000fe400078e3cff */
[----:B------:R-:W-:Y:S02]  /*7220*/  LOP3.LUT R26, R41, R26, RZ, 0x3c, !PT ;  /* 0x0000001a291a7212 */ /* 0x000fe400078e3cff */
[----:B------:R-:W-:-:S02]  /*7230*/  LOP3.LUT R21, R21, R33, R52, 0xb4, !PT ;  /* 0x0000002115157212 */ /* 0x000fc400078eb434 */
[----:B------:R-:W-:Y:S02]  /*7240*/  LOP3.LUT R33, RZ, R33, RZ, 0x33, !PT ;  /* 0x00000021ff217212 */ /* 0x000fe400078e33ff */
[----:B------:R-:W-:-:S04]  /*7250*/  LOP3.LUT R12, R21, R8, RZ, 0xc3, !PT ;  /* 0x00000008150c7212 */ /* 0x000fc800078ec3ff */
[----:B------:R-:W-:-:S05]  /*7260*/  SHF.L.W.U32.HI R21, R12, 0xf, R12 ;  /* 0x0000000f0c157819 */ /* 0x000fca0000010e0c */
[----:B------:R-:W-:-:S05]  /*7270*/  IMAD R21, R21, 0x5, RZ ;  /* 0x0000000515157824 */ /* 0x000fca00078e02ff */
[----:B------:R-:W-:Y:S02]  /*7280*/  LOP3.LUT R21, R17, R21, R42, 0x69, !PT ;  /* 0x0000001511157212 */ /* 0x000fe400078e692a */
[----:B------:R-:W-:-:S03]  /*7290*/  LOP3.LUT R42, RZ, R42, RZ, 0x33, !PT ;  /* 0x0000002aff2a7212 */ /* 0x000fc600078e33ff */
        /* <DEDUP_REMOVED lines=22> */
[----:B------:R-:W-:Y:S02]  /*7400*/  IADD3 R12, PT, PT, R53, -0x2, R12 ;  /* 0xfffffffe350c7810 */ /* 0x000fe40007ffe00c */
[----:B------:R-:W-:Y:S02]  /*7410*/  LOP3.LUT R13, R30, R11, RZ, 0xc3, !PT ;  /* 0x0000000b1e0d7212 */ /* 0x000fe400078ec3ff */
[----:B------:R-:W-:Y:S02]  /*7420*/  SHF.L.W.U32.HI R30, R38, 0x1, R38 ;  /* 0x00000001261e7819 */ /* 0x000fe40000010e26 */
[----:B------:R-:W-:Y:S02]  /*7430*/  SHF.L.W.U32.HI R17, R13, 0xf, R13 ;  /* 0x0000000f0d117819 */ /* 0x000fe40000010e0d */
[----:B------:R-:W-:Y:S02]  /*7440*/  LOP3.LUT R30, R30, R13, RZ, 0x3c, !PT ;  /* 0x0000000d1e1e7212 */ /* 0x000fe400078e3cff */
[----:B------:R-:W-:Y:S01]  /*7450*/  LOP3.LUT R52, RZ, R52, RZ, 0x33, !PT ;  /* 0x00000034ff347212 */ /* 0x000fe200078e33ff */
        /* <DEDUP_REMOVED lines=13> */
[----:B------:R-:W-:-:S04]  /*7530*/  LOP3.LUT R20, R27, R31, R26, 0xb4, !PT ;  /* 0x0000001f1b147212 */ /* 0x000fc800078eb41a */
[----:B------:R-:W-:-:S04]  /*7540*/  LOP3.LUT R20, R20, R21, RZ, 0xc3, !PT ;  /* 0x0000001514147212 */ /* 0x000fc800078ec3ff */
[----:B------:R-:W-:Y:S02]  /*7550*/  SHF.L.W.U32.HI R27, R20, 0xf, R20 ;  /* 0x0000000f141b7819 */ /* 0x000fe40000010e14 */
[----:B------:R-:W-:-:S03]  /*7560*/  LOP3.LUT R25, R25, R20, RZ, 0x3c, !PT ;  /* 0x0000001419197212 */ /* 0x000fc600078e3cff */
[----:B------:R-:W-:-:S05]  /*7570*/  IMAD R27, R27, 0x5, RZ ;  /* 0x000000051b1b7824 */ /* 0x000fca00078e02ff */
[----:B------:R-:W-:-:S05]  /*7580*/  LOP3.LUT R27, R45, R27, R16, 0x69, !PT ;  /* 0x0000001b2d1b7212 */ /* 0x000fca00078e6910 */
[----:B------:R-:W-:-:S05]  /*7590*/  IMAD R27, R27, 0x3, RZ ;  /* 0x000000031b1b7824 */ /* 0x000fca00078e02ff */
[----:B------:R-:W-:-:S04]  /*75a0*/  LOP3.LUT R27, R27, R47, R32, 0xb4, !PT ;  /* 0x0000002f1b1b7212 */ /* 0x000fc800078eb420 */
[----:B------:R-:W-:-:S04]  /*75b0*/  LOP3.LUT R27, R27, R30, RZ, 0xc3, !PT ;  /* 0x0000001e1b1b7212 */ /* 0x000fc800078ec3ff */
[----:B------:R-:W-:-:S05]  /*75c0*/  SHF.L.W.U32.HI R29, R27, 0xf, R27 ;  /* 0x0000000f1b1d7819 */ /* 0x000fca0000010e1b */
[----:B------:R-:W-:-:S05]  /*75d0*/  IMAD R29, R29, 0x5, RZ ;  /* 0x000000051d1d7824 */ /* 0x000fca00078e02ff */
[----:B------:R-:W-:-:S04]  /*75e0*/  LOP3.LUT R29, R29, R40, RZ, 0xc3, !PT ;  /* 0x000000281d1d7212 */ /* 0x000fc800078ec3ff */
[----:B------:R-:W-:Y:S02]  /*75f0*/  LOP3.LUT R29, R29, 0x80, R22, 0x96, !PT ;  /* 0x000000801d1d7812 */ /* 0x000fe400078e9616 */
[----:B------:R-:W-:-:S03]  /*7600*/  LOP3.LUT R22, R23, R14, RZ, 0x3c, !PT ;  /* 0x0000000e17167212 */ /* 0x000fc600078e3cff */
[----:B------:R-:W-:-:S05]  /*7610*/  IMAD R29, R29, 0x3, RZ ;  /* 0x000000031d1d7824 */ /* 0x000fca00078e02ff */
[----:B------:R-:W-:-:S04]  /*7620*/  LOP3.LUT R23, R29, R8, R11, 0xb4, !PT ;  /* 0x000000081d177212 */ /* 0x000fc800078eb40b */
[----:B------:R-:W-:-:S04]  /*7630*/  LOP3.LUT R23, R23, R22, RZ, 0xc3, !PT ;  /* 0x0000001617177212 */ /* 0x000fc800078ec3ff */
[----:B------:R-:W-:Y:S02]  /*7640*/  SHF.L.W.U32.HI R29, R23, 0xf, R23 ;  /* 0x0000000f171d7819 */ /* 0x000fe40000010e17 */
[----:B------:R-:W-:-:S03]  /*7650*/  LOP3.LUT R18, R18, R23, RZ, 0x3c, !PT ;  /* 0x0000001712127212 */ /* 0x000fc600078e3cff */
[----:B------:R-:W-:-:S05]  /*7660*/  IMAD R29, R29, 0x5, RZ ;  /* 0x000000051d1d7824 */ /* 0x000fca00078e02ff */
[----:B------:R-:W-:Y:S02]  /*7670*/  LOP3.LUT R29, R50, R29, R37, 0x69, !PT ;  /* 0x0000001d321d7212 */ /* 0x000fe400078e6925 */
[----:B------:R-:W-:-:S03]  /*7680*/  LOP3.LUT R50, RZ, R48, RZ, 0x33, !PT ;  /* 0x00000030ff327212 */ /* 0x000fc600078e33ff */
[----:B------:R-:W-:-:S05]  /*7690*/  IMAD R29, R29, 0x3, RZ ;  /* 0x000000031d1d7824 */ /* 0x000fca00078e02ff */
        /* <DEDUP_REMOVED lines=13> */
[----:B------:R-:W-:-:S03]  /*7770*/  LOP3.LUT R41, RZ, R43, RZ, 0x33, !PT ;  /* 0x0000002bff297212 */ /* 0x000fc600078e33ff */
[----:B------:R-:W-:Y:S01]  /*7780*/  IMAD R34, R34, 0x3, RZ ;  /* 0x0000000322227824 */ /* 0x000fe200078e02ff */
[C---:B------:R-:W-:Y:S02]  /*7790*/  IADD3 R49, PT, PT, R41.reuse, -R36, -R10 ;  /* 0x8000002429317210 */ /* 0x040fe40007ffe80a */
[----:B------:R-:W-:Y:S02]  /*77a0*/  SHF.L.W.U32.HI R54, R41, 0x11, R41 ;  /* 0x0000001129367819 */ /* 0x000fe40000010e29 */
[----:B------:R-:W-:-:S04]  /*77b0*/  LOP3.LUT R45, R34, R11, R30, 0xb4, !PT ;  /* 0x0000000b222d7212 */ /* 0x000fc800078eb41e */
[----:B------:R-:W-:Y:S02]  /*77c0*/  LOP3.LUT R34, R45, R18, RZ, 0xc3, !PT ;  /* 0x000000122d227212 */ /* 0x000fe400078ec3ff */
[----:B------:R-:W-:Y:S02]  /*77d0*/  LOP3.LUT R45, RZ, R44, RZ, 0x33, !PT ;  /* 0x0000002cff2d7212 */ /* 0x000fe400078e33ff */
[----:B------:R-:W-:Y:S02]  /*77e0*/  IADD3 R38, PT, PT, R49, -0x2, R34 ;  /* 0xfffffffe31267810 */ /* 0x000fe40007ffe022 */
[----:B------:R-:W-:Y:S02]  /*77f0*/  IADD3 R49, PT, PT, R45, -R37, -R28 ;  /* 0x800000252d317210 */ /* 0x000fe40007ffe81c */
[----:B------:R-:W-:Y:S02]  /*7800*/  SHF.L.W.U32.HI R44, R38, 0xf, R38 ;  /* 0x0000000f262c7819 */ /* 0x000fe40000010e26 */
[----:B------:R-:W-:-:S02]  /*7810*/  IADD3 R49, PT, PT, R49, -0x2, R0 ;  /* 0xfffffffe31317810 */ /* 0x000fc40007ffe000 */
[----:B------:R-:W-:Y:S01]  /*7820*/  LOP3.LUT R34, R34, R15, RZ, 0x3c, !PT ;  /* 0x0000000f22227212 */ /* 0x000fe200078e3cff */
[----:B------:R-:W-:Y:S01]  /*7830*/  IMAD R44, R44, 0x5, RZ ;  /* 0x000000052c2c7824 */ /* 0x000fe200078e02ff */
[----:B------:R-:W-:-:S04]  /*7840*/  SHF.L.W.U32.HI R15, R41, 0x12, R41 ;  /* 0x00000012290f7819 */ /* 0x000fc80000010e29 */
[----:B------:R-:W-:Y:S02]  /*7850*/  LOP3.LUT R44, R30, R44, R49, 0x69, !PT ;  /* 0x0000002c1e2c7212 */ /* 0x000fe400078e6931 */
[----:B------:R-:W-:Y:S02]  /*7860*/  SHF.L.W.U32.HI R49, R50, 0x11, R50 ;  /* 0x0000001132317819 */ /* 0x000fe40000010e32 */
[----:B------:R-:W-:Y:S02]  /*7870*/  LOP3.LUT R0, R44, 0x2, RZ, 0x3c, !PT ;  /* 0x000000022c007812 */ /* 0x000fe400078e3cff */
[----:B------:R-:W-:-:S03]  /*7880*/  LOP3.LUT R44, RZ, R16, RZ, 0x33, !PT ;  /* 0x00000010ff2c7212 */ /* 0x000fc600078e33ff */
[----:B------:R-:W-:Y:S01]  /*7890*/  IMAD R51, R0, 0x3, RZ ;  /* 0x0000000300337824 */ /* 0x000fe200078e02ff */
[C-C-:B------:R-:W-:Y:S02]  /*78a0*/  SHF.L.W.U32.HI R0, R44.reuse, 0x11, R44.reuse ;  /* 0x000000112c007819 */ /* 0x140fe40000010e2c */
[----:B------:R-:W-:Y:S02]  /*78b0*/  SHF.L.W.U32.HI R44, R44, 0x12, R44 ;  /* 0x000000122c2c7819 */ /* 0x000fe40000010e2c */
[----:B------:R-:W-:-:S04]  /*78c0*/  LOP3.LUT R51, R51, R49, R54, 0xb4, !PT ;  /* 0x0000003133337212 */ /* 0x000fc800078eb436 */
[----:B------:R-:W-:-:S04]  /*78d0*/  LOP3.LUT R51, R51, R0, RZ, 0x3c, !PT ;  /* 0x0000000033337212 */ /* 0x000fc800078e3cff */
[----:B------:R-:W-:-:S04]  /*78e0*/  LOP3.LUT R54, R51, 0x80, RZ, 0x3c, !PT ;  /* 0x0000008033367812 */ /* 0x000fc800078e3cff */
[----:B------:R-:W-:-:S05]  /*78f0*/  SHF.L.W.U32.HI R54, R51, 0xf, R54 ;  /* 0x0000000f33367819 */ /* 0x000fca0000010e36 */
[----:B------:R-:W-:-:S05]  /*7900*/  IMAD R54, R54, 0x5, RZ ;  /* 0x0000000536367824 */ /* 0x000fca00078e02ff */
[----:B------:R-:W-:Y:S02]  /*7910*/  LOP3.LUT R53, R21, R12, R54, 0x69, !PT ;  /* 0x0000000c15357212 */ /* 0x000fe400078e6936 */
[----:B------:R-:W-:Y:S02]  /*7920*/  LOP3.LUT R54, RZ, R4, RZ, 0x33, !PT ;  /* 0x00000004ff367212 */ /* 0x000fe400078e33ff */
[----:B------:R-:W-:Y:S01]  /*7930*/  LOP3.LUT R12, RZ, R36, RZ, 0x33, !PT ;  /* 0x00000024ff0c7212 */ /* 0x000fe200078e33ff */
[----:B------:R-:W-:Y:S01]  /*7940*/  IMAD R55, R53, 0x3, RZ ;  /* 0x0000000335377824 */ /* 0x000fe200078e02ff */
[----:B------:R-:W-:Y:S02]  /*7950*/  SHF.L.W.U32.HI R56, R54, 0x11, R54 ;  /* 0x0000001136387819 */ /* 0x000fe40000010e36 */
[----:B------:R-:W-:Y:S02]  /*7960*/  SHF.L.W.U32.HI R53, R12, 0x11, R12 ;  /* 0x000000110c357819 */ /* 0x000fe40000010e0c */
[----:B------:R-:W-:-:S02]  /*7970*/  IADD3 R36, PT, PT, R42, -R43, -R36 ;  /* 0x8000002b2a247210 */ /* 0x000fc40007ffe824 */
[----:B------:R-:W-:Y:S02]  /*7980*/  LOP3.LUT R57, R55, R53, R56, 0xb4, !PT ;  /* 0x0000003537397212 */ /* 0x000fe400078eb438 */
[----:B------:R-:W-:Y:S02]  /*7990*/  LOP3.LUT R55, RZ, R10, RZ, 0x33, !PT ;  /* 0x0000000aff377212 */ /* 0x000fe400078e33ff */
[----:B------:R-:W-:Y:S02]  /*79a0*/  LOP3.LUT R56, RZ, R6, RZ, 0x33, !PT ;  /* 0x00000006ff387212 */ /* 0x000fe400078e33ff */
[----:B------:R-:W-:Y:S02]  /*79b0*/  SHF.L.W.U32.HI R6, R55, 0x11, R55 ;  /* 0x0000001137067819 */ /* 0x000fe40000010e37 */
[----:B------:R-:W-:Y:S02]  /*79c0*/  IADD3 R60, PT, PT, R56, -R35, -R16 ;  /* 0x80000023383c7210 */ /* 0x000fe40007ffe810 */
[----:B------:R-:W-:-:S02]  /*79d0*/  LOP3.LUT R58, R57, R6, RZ, 0x3c, !PT ;  /* 0x00000006393a7212 */ /* 0x000fc400078e3cff */
[----:B------:R-:W-:Y:S02]  /*79e0*/  IADD3 R60, PT, PT, R60, -0x2, R7 ;  /* 0xfffffffe3c3c7810 */ /* 0x000fe40007ffe007 */
[----:B------:R-:W-:Y:S02]  /*79f0*/  SHF.L.W.U32.HI R7, R58, 0xf, R58 ;  /* 0x0000000f3a077819 */ /* 0x000fe40000010e3a */
[----:B------:R-:W-:Y:S02]  /*7a00*/  IADD3 R10, PT, PT, R42, -R43, -R10 ;  /* 0x8000002b2a0a7210 */ /* 0x000fe40007ffe80a */
[----:B------:R-:W-:Y:S01]  /*7a10*/  IADD3 R43, PT, PT, R45, -R4, -R37 ;  /* 0x800000042d2b7210 */ /* 0x000fe20007ffe825 */
[----:B------:R-:W-:Y:S01]  /*7a20*/  IMAD R7, R7, 0x5, RZ ;  /* 0x0000000507077824 */ /* 0x000fe200078e02ff */
[----:B------:R-:W-:Y:S02]  /*7a30*/  LOP3.LUT R37, RZ, R37, RZ, 0x33, !PT ;  /* 0x00000025ff257212 */ /* 0x000fe400078e33ff */
[----:B------:R-:W-:-:S02]  /*7a40*/  IADD3 R10, PT, PT, R10, -0x2, R9 ;  /* 0xfffffffe0a0a7810 */ /* 0x000fc40007ffe009 */
[----:B------:R-:W-:Y:S02]  /*7a50*/  LOP3.LUT R7, R17, R60, R7, 0x69, !PT ;  /* 0x0000003c11077212 */ /* 0x000fe400078e6907 */
[----:B------:R-:W-:Y:S02]  /*7a60*/  IADD3 R60, PT, PT, R45, -R4, -R28 ;  /* 0x800000042d3c7210 */ /* 0x000fe40007ffe81c */
[----:B------:R-:W-:Y:S01]  /*7a70*/  LOP3.LUT R4, RZ, R46, RZ, 0x33, !PT ;  /* 0x0000002eff047212 */ /* 0x000fe200078e33ff */
[----:B------:R-:W-:Y:S01]  /*7a80*/  IMAD R7, R7, 0x3, RZ ;  /* 0x0000000307077824 */ /* 0x000fe200078e02ff */
[----:B------:R-:W-:Y:S02]  /*7a90*/  IADD3 R13, PT, PT, R60, -0x2, R13 ;  /* 0xfffffffe3c0d7810 */ /* 0x000fe40007ffe00d */
[----:B------:R-:W-:Y:S02]  /*7aa0*/  SHF.L.W.U32.HI R60, R4, 0x11, R4 ;  /* 0x00000011043c7819 */ /* 0x000fe40000010e04 */
[----:B------:R-:W-:-:S02]  /*7ab0*/  SHF.L.W.U32.HI R9, R37, 0x11, R37 ;  /* 0x0000001125097819 */ /* 0x000fc40000010e25 */
[----:B------:R-:W-:Y:S02]  /*7ac0*/  LOP3.LUT R28, RZ, R28, RZ, 0x33, !PT ;  /* 0x0000001cff1c7212 */ /* 0x000fe400078e33ff */
[----:B------:R-:W-:Y:S02]  /*7ad0*/  LOP3.LUT R60, R7, R9, R60, 0xb4, !PT ;  /* 0x00000009073c7212 */ /* 0x000fe400078eb43c */
[----:B------:R-:W-:Y:S02]  /*7ae0*/  SHF.L.W.U32.HI R7, R28, 0x11, R28 ;  /* 0x000000111c077819 */ /* 0x000fe40000010e1c */
[----:B------:R-:W-:Y:S02]  /*7af0*/  IADD3 R36, PT, PT, R36, -0x2, R27 ;  /* 0xfffffffe24247810 */ /* 0x000fe40007ffe01b */
[----:B------:R-:W-:Y:S02]  /*7b00*/  LOP3.LUT R60, R60, R7, RZ, 0x3c, !PT ;  /* 0x000000073c3c7212 */ /* 0x000fe400078e3cff */
[----:B------:R-:W-:-:S02]  /*7b10*/  IADD3 R23, PT, PT, R43, -0x2, R23 ;  /* 0xfffffffe2b177810 */ /* 0x000fc40007ffe017 */
[----:B------:R-:W-:Y:S02]  /*7b20*/  SHF.L.W.U32.HI R27, R60, 0xf, R60 ;  /* 0x0000000f3c1b7819 */ /* 0x000fe40000010e3c */
[-C--:B------:R-:W-:Y:S02]  /*7b30*/  IADD3 R43, PT, PT, R56, -R35.reuse, -R48 ;  /* 0x80000023382b7210 */ /* 0x080fe40007ffe830 */
[----:B------:R-:W-:Y:S01]  /*7b40*/  LOP3.LUT R35, RZ, R35, RZ, 0x33, !PT ;  /* 0x00000023ff237212 */ /* 0x000fe200078e33ff */
[----:B------:R-:W-:Y:S01]  /*7b50*/  IMAD R27, R27, 0x5, RZ ;  /* 0x000000051b1b7824 */ /* 0x000fe200078e02ff */
[----:B------:R-:W-:Y:S02]  /*7b60*/  IADD3 R43, PT, PT, R43, -0x2, R20 ;  /* 0xfffffffe2b2b7810 */ /* 0x000fe40007ffe014 */
[----:B------:R-:W-:Y:S02]  /*7b70*/  SHF.L.W.U32.HI R20, R39, 0x12, R39 ;  /* 0x0000001227147819 */ /* 0x000fe40000010e27 */
[----:B------:R-:W-:-:S02]  /*7b80*/  LOP3.LUT R57, R11, R10, R27, 0x69, !PT ;  /* 0x0000000a0b397212 */ /* 0x000fc400078e691b */
[----:B------:R-:W-:Y:S02]  /*7b90*/  IADD3 R27, PT, PT, R39, -R19, -R46 ;  /* 0x80000013271b7210 */ /* 0x000fe40007ffe82e */
[----:B------:R-:W-:Y:S01]  /*7ba0*/  LOP3.LUT R10, RZ, R40, RZ, 0x33, !PT ;  /* 0x00000028ff0a7212 */ /* 0x000fe200078e33ff */
[----:B------:R-:W-:Y:S01]  /*7bb0*/  IMAD R57, R57, 0x3, RZ ;  /* 0x0000000339397824 */ /* 0x000fe200078e02ff */
[----:B------:R-:W-:Y:S02]  /*7bc0*/  IADD3 R27, PT, PT, R27, -0x2, R14 ;  /* 0xfffffffe1b1b7810 */ /* 0x000fe40007ffe00e */
[----:B------:R-:W-:Y:S02]  /*7bd0*/  SHF.L.W.U32.HI R14, R10, 0x11, R10 ;  /* 0x000000110a0e7819 */ /* 0x000fe40000010e0a */
[----:B------:R-:W-:Y:S02]  /*7be0*/  LOP3.LUT R39, R20, 0x80, R51, 0x96, !PT ;  /* 0x0000008014277812 */ /* 0x000fe400078e9633 */
[----:B------:R-:W-:-:S02]  /*7bf0*/  LOP3.LUT R49, R57, R14, R49, 0xb4, !PT ;  /* 0x0000000e39317212 */ /* 0x000fc400078eb431 */
[----:B------:R-:W-:Y:S02]  /*7c00*/  IADD3 R16, PT, PT, R35, -R48, -R16 ;  /* 0x8000003023107210 */ /* 0x000fe40007ffe810 */
[----:B------:R-:W-:Y:S02]  /*7c10*/  LOP3.LUT R49, R49, R39, RZ, 0xc3, !PT ;  /* 0x0000002731317212 */ /* 0x000fe400078ec3ff */
[----:B------:R-:W-:Y:S02]  /*7c20*/  SHF.L.W.U32.HI R4, R4, 0x12, R4 ;  /* 0x0000001204047819 */ /* 0x000fe40000010e04 */
[----:B------:R-:W-:Y:S02]  /*7c30*/  SHF.L.W.U32.HI R20, R49, 0xf, R49 ;  /* 0x0000000f31147819 */ /* 0x000fe40000010e31 */
[----:B------:R-:W-:Y:S02]  /*7c40*/  SHF.L.W.U32.HI R12, R12, 0x12, R12 ;  /* 0x000000120c0c7819 */ /* 0x000fe40000010e0c */
[----:B------:R-:W-:Y:S01]  /*7c50*/  SHF.L.W.U32.HI R41, R10, 0x12, R10 ;  /* 0x000000120a297819 */ /* 0x000fe20000010e0a */
[----:B------:R-:W-:-:S05]  /*7c60*/  IMAD R20, R20, 0x5, RZ ;  /* 0x0000000514147824 */ /* 0x000fca00078e02ff */
[----:B------:R-:W-:-:S05]  /*7c70*/  LOP3.LUT R13, R32, R13, R20, 0x69, !PT ;  /* 0x0000000d200d7212 */ /* 0x000fca00078e6914 */
[----:B------:R-:W-:Y:S01]  /*7c80*/  IMAD R20, R13, 0x3, RZ ;  /* 0x000000030d147824 */ /* 0x000fe200078e02ff */
[----:B------:R-:W-:Y:S02]  /*7c90*/  SHF.L.W.U32.HI R13, R56, 0x12, R56 ;  /* 0x00000012380d7819 */ /* 0x000fe40000010e38 */
[----:B------:R-:W-:Y:S02]  /*7ca0*/  SHF.L.W.U32.HI R56, R45, 0x12, R45 ;  /* 0x000000122d387819 */ /* 0x000fe40000010e2d */
[----:B------:R-:W-:Y:S02]  /*7cb0*/  LOP3.LUT R20, R20, R0, R53, 0xb4, !PT ;  /* 0x0000000014147212 */ /* 0x000fe400078eb435 */
[----:B------:R-:W-:-:S04]  /*7cc0*/  LOP3.LUT R13, R58, R13, RZ, 0x3c, !PT ;  /* 0x0000000d3a0d7212 */ /* 0x000fc800078e3cff */
[----:B------:R-:W-:-:S04]  /*7cd0*/  LOP3.LUT R53, R20, R13, RZ, 0xc3, !PT ;  /* 0x0000000d14357212 */ /* 0x000fc800078ec3ff */
[----:B------:R-:W-:-:S05]  /*7ce0*/  SHF.L.W.U32.HI R20, R53, 0xf, R53 ;  /* 0x0000000f35147819 */ /* 0x000fca0000010e35 */
[----:B------:R-:W-:-:S05]  /*7cf0*/  IMAD R20, R20, 0x5, RZ ;  /* 0x0000000514147824 */ /* 0x000fca00078e02ff */
[----:B------:R-:W-:Y:S02]  /*7d00*/  LOP3.LUT R20, R26, R27, R20, 0x69, !PT ;  /* 0x0000001b1a147212 */ /* 0x000fe400078e6914 */
[----:B------:R-:W-:-:S03]  /*7d10*/  SHF.L.W.U32.HI R27, R42, 0x12, R42 ;  /* 0x000000122a1b7819 */ /* 0x000fc60000010e2a */
[----:B------:R-:W-:Y:S01]  /*7d20*/  IMAD R20, R20, 0x3, RZ ;  /* 0x0000000314147824 */ /* 0x000fe200078e02ff */
[----:B------:R-:W-:Y:S02]  /*7d30*/  LOP3.LUT R42, R60, R27, RZ, 0x3c, !PT ;  /* 0x0000001b3c2a7212 */ /* 0x000fe400078e3cff */
[----:B------:R-:W-:Y:S02]  /*7d40*/  LOP3.LUT R27, RZ, R19, RZ, 0x33, !PT ;  /* 0x00000013ff1b7212 */ /* 0x000fe400078e33ff */
[----:B------:R-:W-:Y:S02]  /*7d50*/  LOP3.LUT R9, R20, R6, R9, 0xb4, !PT ;  /* 0x0000000614097212 */ /* 0x000fe400078eb409 */
[----:B------:R-:W-:Y:S02]  /*7d60*/  IADD3 R40, PT, PT, R27, -R46, -R40 ;  /* 0x8000002e1b287210 */ /* 0x000fe40007ffe828 */
        /* <DEDUP_REMOVED lines=8> */
[C---:B------:R-:W-:Y:S02]  /*7df0*/  SHF.L.W.U32.HI R9, R56.reuse, 0xf, R56 ;  /* 0x0000000f38097819 */ /* 0x040fe40000010e38 */
[----:B------:R-:W-:-:S03]  /*7e00*/  LOP3.LUT R15, R56, R15, RZ, 0x3c, !PT ;  /* 0x0000000f380f7212 */ /* 0x000fc600078e3cff */
        /* <DEDUP_REMOVED lines=9> */
[----:B------:R-:W-:Y:S02]  /*7ea0*/  LOP3.LUT R9, R31, R23, R9, 0x69, !PT ;  /* 0x000000171f097212 */ /* 0x000fe400078e6909 */
[----:B------:R-:W-:Y:S02]  /*7eb0*/  IADD3 R23, PT, PT, R40, -0x2, R29 ;  /* 0xfffffffe28177810 */ /* 0x000fe40007ffe01d */
[----:B------:R-:W-:Y:S01]  /*7ec0*/  LOP3.LUT R29, R29, R24, RZ, 0x3c, !PT ;  /* 0x000000181d1d7212 */ /* 0x000fe200078e3cff */
[----:B------:R-:W-:Y:S01]  /*7ed0*/  IMAD R19, R9, 0x3, RZ ;  /* 0x0000000309137824 */ /* 0x000fe200078e02ff */
[----:B------:R-:W-:-:S04]  /*7ee0*/  SHF.L.W.U32.HI R9, R35, 0x12, R35 ;  /* 0x0000001223097819 */ /* 0x000fc80000010e23 */
[----:B------:R-:W-:Y:S02]  /*7ef0*/  LOP3.LUT R6, R19, R13, R6, 0xe1, !PT ;  /* 0x0000000d13067212 */ /* 0x000fe400078ee106 */
[----:B------:R-:W-:-:S04]  /*7f00*/  LOP3.LUT R9, R20, R9, RZ, 0x3c, !PT ;  /* 0x0000000914097212 */ /* 0x000fc800078e3cff */
[----:B------:R-:W-:-:S04]  /*7f10*/  LOP3.LUT R19, R6, R9, RZ, 0xc3, !PT ;  /* 0x0000000906137212 */ /* 0x000fc800078ec3ff */
[C---:B------:R-:W-:Y:S02]  /*7f20*/  SHF.L.W.U32.HI R6, R19.reuse, 0xf, R19 ;  /* 0x0000000f13067819 */ /* 0x040fe40000010e13 */
[----:B------:R-:W-:-:S03]  /*7f30*/  LOP3.LUT R4, R19, R4, RZ, 0x3c, !PT ;  /* 0x0000000413047212 */ /* 0x000fc600078e3cff */
[----:B------:R-:W-:-:S05]  /*7f40*/  IMAD R6, R6, 0x5, RZ ;  /* 0x0000000506067824 */ /* 0x000fca00078e02ff */
[----:B------:R-:W-:-:S05]  /*7f50*/  LOP3.LUT R6, R34, R23, R6, 0x69, !PT ;  /* 0x0000001722067212 */ /* 0x000fca00078e6906 */
[----:B------:R-:W-:-:S05]  /*7f60*/  IMAD R6, R6, 0x3, RZ ;  /* 0x0000000306067824 */ /* 0x000fca00078e02ff */
[----:B------:R-:W-:-:S04]  /*7f70*/  LOP3.LUT R6, R6, R42, R7, 0xe1, !PT ;  /* 0x0000002a06067212 */ /* 0x000fc800078ee107 */
[----:B------:R-:W-:Y:S02]  /*7f80*/  LOP3.LUT R7, R6, R15, RZ, 0xc3, !PT ;  /* 0x0000000f06077212 */ /* 0x000fe400078ec3ff */
[----:B------:R-:W-:Y:S02]  /*7f90*/  SHF.L.W.U32.HI R6, R52, 0x1, R52 ;  /* 0x0000000134067819 */ /* 0x000fe40000010e34 */
[----:B------:R-:W-:Y:S02]  /*7fa0*/  SHF.L.W.U32.HI R23, R7, 0xf, R7 ;  /* 0x0000000f07177819 */ /* 0x000fe40000010e07 */
[----:B------:R-:W-:Y:S02]  /*7fb0*/  LOP3.LUT R6, R33, R6, RZ, 0x3c, !PT ;  /* 0x0000000621067212 */ /* 0x000fe400078e3cff */
[----:B------:R-:W-:Y:S01]  /*7fc0*/  IADD3 R33, PT, PT, R16, -0x2, R33 ;  /* 0xfffffffe10217810 */ /* 0x000fe20007ffe021 */
        /* <DEDUP_REMOVED lines=89> */
[----:B------:R-:W-:-:S03]  /*8560*/  LOP3.LUT R36, R39, 0x80, R40, 0x96, !PT ;  /* 0x0000008027247812 */ /* 0x000fc600078e9628 */
        /* <DEDUP_REMOVED lines=77> */
[----:B------:R-:W-:-:S04]  /*8a40*/  LOP3.LUT R45, R45, R18, RZ, 0xc3, !PT ;  /* 0x000000122d2d7212 */ /* 0x000fc800078ec3ff */
[----:B------:R-:W-:-:S05]  /*8a50*/  LOP3.LUT R45, R45, 0x80, R40, 0x96, !PT ;  /* 0x000000802d2d7812 */ /* 0x000fca00078e9628 */
        /* <DEDUP_REMOVED lines=102> */
[----:B------:R-:W-:Y:S02]  /*90c0*/  LOP3.LUT R0, R15, R19, R16, 0xb4, !PT ;  /* 0x000000130f007212 */ /* 0x000fe400078eb410 */
[----:B------:R-:W-:Y:S02]  /*90d0*/  SHF.L.W.U32.HI R15, R48, 0x1, R48 ;  /* 0x00000001300f7819 */ /* 0x000fe40000010e30 */
[----:B------:R-:W-:Y:S02]  /*90e0*/  LOP3.LUT R0, R0, R9, RZ, 0xc3, !PT ;  /* 0x0000000900007212 */ /* 0x000fe400078ec3ff */
[----:B------:R-:W-:Y:S02]  /*90f0*/  LOP3.LUT R8, R15, R8, RZ, 0x3c, !PT ;  /* 0x000000080f087212 */ /* 0x000fe400078e3cff */
[----:B------:R-:W-:Y:S02]  /*9100*/  SHF.L.W.U32.HI R4, R0, 0xf, R0 ;  /* 0x0000000f00047819 */ /* 0x000fe40000010e00 */
[----:B------:R-:W-:-:S02]  /*9110*/  LOP3.LUT R0, R23, R0, RZ, 0x3c, !PT ;  /* 0x0000000017007212 */ /* 0x000fc400078e3cff */
[----:B------:R-:W-:Y:S01]  /*9120*/  LOP3.LUT R19, RZ, R19, RZ, 0x33, !PT ;  /* 0x00000013ff137212 */ /* 0x000fe200078e33ff */
[----:B------:R-:W-:-:S03]  /*9130*/  IMAD R4, R4, 0x5, RZ ;  /* 0x0000000504047824 */ /* 0x000fc600078e02ff */
[----:B------:R-:W-:Y:S02]  /*9140*/  SHF.L.W.U32.HI R19, R19, 0x1, R19 ;  /* 0x0000000113137819 */ /* 0x000fe40000010e13 */
[----:B------:R-:W-:-:S05]  /*9150*/  LOP3.LUT R4, R10, R4, R31, 0x69, !PT ;  /* 0x000000040a047212 */ /* 0x000fca00078e691f */
        /* <DEDUP_REMOVED lines=18> */
[----:B------:R-:W-:-:S04]  /*9280*/  LOP3.LUT R23, R10, R16, R7, 0xb4, !PT ;  /* 0x000000100a177212 */ /* 0x000fc800078eb407 */
[----:B------:R-:W-:-:S04]  /*9290*/  LOP3.LUT R23, R23, R0, RZ, 0xc3, !PT ;  /* 0x0000000017177212 */ /* 0x000fc800078ec3ff */
[----:B------:R-:W-:Y:S02]  /*92a0*/  SHF.L.W.U32.HI R6, R23, 0xf, R23 ;  /* 0x0000000f17067819 */ /* 0x000fe40000010e17 */
[----:B------:R-:W-:Y:S02]  /*92b0*/  LOP3.LUT R12, R12, R23, RZ, 0x3c, !PT ;  /* 0x000000170c0c7212 */ /* 0x000fe400078e3cff */
[----:B------:R-:W-:Y:S01]  /*92c0*/  LOP3.LUT R23, RZ, R26, RZ, 0x33, !PT ;  /* 0x0000001aff177212 */ /* 0x000fe200078e33ff */
[----:B------:R-:W-:-:S04]  /*92d0*/  IMAD R6, R6, 0x5, RZ ;  /* 0x0000000506067824 */ /* 0x000fc800078e02ff */
[----:B------:R-:W-:Y:S01]  /*92e0*/  STG.E desc[UR6][R2.64+0x8], R23 ;  /* 0x0000081702007986 */ /* 0x000fe2000c101906 */
[----:B------:R-:W-:-:S05]  /*92f0*/  LOP3.LUT R6, R44, R6, R29, 0x69, !PT ;  /* 0x000000062c067212 */ /* 0x000fca00078e691d */
[----:B------:R-:W-:-:S05]  /*9300*/  IMAD R6, R6, 0x3, RZ ;  /* 0x0000000306067824 */ /* 0x000fca00078e02ff */
[----:B------:R-:W-:-:S04]  /*9310*/  LOP3.LUT R27, R6, R28, R9, 0xb4, !PT ;  /* 0x0000001c061b7212 */ /* 0x000fc800078eb409 */
[----:B------:R-:W-:-:S04]  /*9320*/  LOP3.LUT R27, R27, R4, RZ, 0xc3, !PT ;  /* 0x000000041b1b7212 */ /* 0x000fc800078ec3ff */
[----:B------:R-:W-:Y:S02]  /*9330*/  SHF.L.W.U32.HI R6, R27, 0xf, R27 ;  /* 0x0000000f1b067819 */ /* 0x000fe40000010e1b */
[----:B------:R-:W-:-:S03]  /*9340*/  LOP3.LUT R24, R24, R27, RZ, 0x3c, !PT ;  /* 0x0000001b18187212 */ /* 0x000fc600078e3cff */
[----:B------:R-:W-:Y:S01]  /*9350*/  IMAD R29, R6, 0x5, RZ ;  /* 0x00000005061d7824 */ /* 0x000fe200078e02ff */
[----:B------:R-:W-:-:S04]  /*9360*/  SHF.L.W.U32.HI R6, R45, 0x1, R45 ;  /* 0x000000012d067819 */ /* 0x000fc80000010e2d */
[----:B------:R-:W-:Y:S02]  /*9370*/  LOP3.LUT R29, R29, R18, RZ, 0xc3, !PT ;  /* 0x000000121d1d7212 */ /* 0x000fe400078ec3ff */
[----:B------:R-:W-:Y:S02]  /*9380*/  LOP3.LUT R10, R6, R15, RZ, 0x3c, !PT ;  /* 0x0000000f060a7212 */ /* 0x000fe400078e3cff */
[----:B------:R-:W-:-:S05]  /*9390*/  LOP3.LUT R29, R29, 0x80, R30, 0x96, !PT ;  /* 0x000000801d1d7812 */ /* 0x000fca00078e961e */
[----:B------:R-:W-:-:S05]  /*93a0*/  IMAD R29, R29, 0x3, RZ ;  /* 0x000000031d1d7824 */ /* 0x000fca00078e02ff */
[----:B------:R-:W-:-:S04]  /*93b0*/  LOP3.LUT R29, R29, R26, R13, 0xb4, !PT ;  /* 0x0000001a1d1d7212 */ /* 0x000fc800078eb40d */
[-C--:B------:R-:W-:Y:S02]  /*93c0*/  LOP3.LUT R6, R29, R10.reuse, RZ, 0xc3, !PT ;  /* 0x0000000a1d067212 */ /* 0x080fe400078ec3ff */
[----:B------:R-:W-:Y:S02]  /*93d0*/  LOP3.LUT R29, RZ, R10, RZ, 0x33, !PT ;  /* 0x0000000aff1d7212 */ /* 0x000fe400078e33ff */
[----:B------:R-:W-:-:S03]  /*93e0*/  SHF.L.W.U32.HI R15, R6, 0xf, R6 ;  /* 0x0000000f060f7819 */ /* 0x000fc60000010e06 */
[----:B------:R-:W-:Y:S02]  /*93f0*/  STG.E desc[UR6][R2.64+0x24], R29 ;  /* 0x0000241d02007986 */ /* 0x000fe4000c101906 */
[----:B------:R-:W-:-:S05]  /*9400*/  IMAD R15, R15, 0x5, RZ ;  /* 0x000000050f0f7824 */ /* 0x000fca00078e02ff */
[----:B------:R-:W-:-:S05]  /*9410*/  LOP3.LUT R15, R20, R15, R5, 0x69, !PT ;  /* 0x0000000f140f7212 */ /* 0x000fca00078e6905 */
[----:B------:R-:W-:-:S05]  /*9420*/  IMAD R15, R15, 0x3, RZ ;  /* 0x000000030f0f7824 */ /* 0x000fca00078e02ff */
[-C--:B------:R-:W-:Y:S02]  /*9430*/  LOP3.LUT R15, R15, R7.reuse, R8, 0xb4, !PT ;  /* 0x000000070f0f7212 */ /* 0x080fe400078eb408 */
[----:B------:R-:W-:Y:S02]  /*9440*/  LOP3.LUT R7, RZ, R7, RZ, 0x33, !PT ;  /* 0x00000007ff077212 */ /* 0x000fe400078e33ff */
[----:B------:R-:W-:-:S03]  /*9450*/  LOP3.LUT R18, R15, R12, RZ, 0xc3, !PT ;  /* 0x0000000c0f127212 */ /* 0x000fc600078ec3ff */
[----:B------:R0:W-:Y:S01]  /*9460*/  STG.E desc[UR6][R2.64+0xc], R7 ;  /* 0x00000c0702007986 */ /* 0x0001e2000c101906 */
[C---:B------:R-:W-:Y:S02]  /*9470*/  SHF.L.W.U32.HI R5, R18.reuse, 0xf, R18 ;  /* 0x0000000f12057819 */ /* 0x040fe40000010e12 */
[----:B------:R-:W-:-:S03]  /*9480*/  LOP3.LUT R19, R18, R19, RZ, 0x3c, !PT ;  /* 0x0000001312137212 */ /* 0x000fc600078e3cff */
[----:B------:R-:W-:Y:S01]  /*9490*/  IMAD R15, R5, 0x5, RZ ;  /* 0x00000005050f7824 */ /* 0x000fe200078e02ff */
[----:B------:R-:W-:Y:S02]  /*94a0*/  LOP3.LUT R5, RZ, R16, RZ, 0x33, !PT ;  /* 0x00000010ff057212 */ /* 0x000fe400078e33ff */
[----:B------:R-:W-:Y:S02]  /*94b0*/  LOP3.LUT R19, RZ, R19, RZ, 0x33, !PT ;  /* 0x00000013ff137212 */ /* 0x000fe400078e33ff */
[----:B------:R-:W-:Y:S01]  /*94c0*/  LOP3.LUT R14, R14, R15, R25, 0x69, !PT ;  /* 0x0000000f0e0e7212 */ /* 0x000fe200078e6919 */
[----:B------:R1:W-:Y:S01]  /*94d0*/  STG.E desc[UR6][R2.64], R5 ;  /* 0x0000000502007986 */ /* 0x0003e2000c101906 */
[----:B------:R-:W-:Y:S02]  /*94e0*/  LOP3.LUT R15, RZ, R28, RZ, 0x33, !PT ;  /* 0x0000001cff0f7212 */ /* 0x000fe400078e33ff */
[----:B0-----:R-:W-:Y:S01]  /*94f0*/  LOP3.LUT R7, RZ, R12, RZ, 0x33, !PT ;  /* 0x0000000cff077212 */ /* 0x001fe200078e33ff */
[----:B------:R-:W-:Y:S01]  /*9500*/  IMAD R14, R14, 0x3, RZ ;  /* 0x000000030e0e7824 */ /* 0x000fe200078e02ff */
[----:B------:R-:W-:Y:S01]  /*9510*/  LOP3.LUT R25, RZ, R13, RZ, 0x33, !PT ;  /* 0x0000000dff197212 */ /* 0x000fe200078e33ff */
[----:B------:R0:W-:Y:S03]  /*9520*/  STG.E desc[UR6][R2.64+0x4], R15 ;  /* 0x0000040f02007986 */ /* 0x0001e6000c101906 */
[-C--:B------:R-:W-:Y:S01]  /*9530*/  LOP3.LUT R27, R14, R9.reuse, R0, 0xb4, !PT ;  /* 0x000000090e1b7212 */ /* 0x080fe200078eb400 */
[----:B------:R-:W-:Y:S01]  /*9540*/  STG.E desc[UR6][R2.64+0x28], R7 ;  /* 0x0000280702007986 */ /* 0x000fe2000c101906 */
[----:B------:R-:W-:-:S02]  /*9550*/  LOP3.LUT R9, RZ, R9, RZ, 0x33, !PT ;  /* 0x00000009ff097212 */ /* 0x000fc400078e33ff */
[----:B------:R-:W-:Y:S01]  /*9560*/  LOP3.LUT R14, R27, R24, RZ, 0xc3, !PT ;  /* 0x000000181b0e7212 */ /* 0x000fe200078ec3ff */
[----:B------:R-:W-:Y:S01]  /*9570*/  STG.E desc[UR6][R2.64+0x14], R25 ;  /* 0x0000141902007986 */ /* 0x000fe2000c101906 */
[----:B-1----:R-:W-:Y:S02]  /*9580*/  LOP3.LUT R5, RZ, R8, RZ, 0x33, !PT ;  /* 0x00000008ff057212 */ /* 0x002fe400078e33ff */
[C---:B------:R-:W-:Y:S01]  /*9590*/  SHF.L.W.U32.HI R8, R14.reuse, 0xf, R14 ;  /* 0x0000000f0e087819 */ /* 0x040fe20000010e0e */
[----:B------:R-:W-:Y:S01]  /*95a0*/  STG.E desc[UR6][R2.64+0x10], R9 ;  /* 0x0000100902007986 */ /* 0x000fe2000c101906 */
[----:B------:R-:W-:Y:S02]  /*95b0*/  LOP3.LUT R21, R14, R21, RZ, 0x3c, !PT ;  /* 0x000000150e157212 */ /* 0x000fe400078e3cff */
[----:B0-----:R-:W-:Y:S01]  /*95c0*/  LOP3.LUT R15, RZ, R0, RZ, 0x33, !PT ;  /* 0x00000000ff0f7212 */ /* 0x001fe200078e33ff */
[----:B------:R-:W-:Y:S01]  /*95d0*/  IMAD R8, R8, 0x5, RZ ;  /* 0x0000000508087824 */ /* 0x000fe200078e02ff */
[----:B------:R0:W-:Y:S01]  /*95e0*/  STG.E desc[UR6][R2.64+0x18], R5 ;  /* 0x0000180502007986 */ /* 0x0001e2000c101906 */
[----:B------:R-:W-:-:S02]  /*95f0*/  LOP3.LUT R27, RZ, R4, RZ, 0x33, !PT ;  /* 0x00000004ff1b7212 */ /* 0x000fc400078e33ff */
[----:B------:R-:W-:Y:S01]  /*9600*/  LOP3.LUT R21, RZ, R21, RZ, 0x33, !PT ;  /* 0x00000015ff157212 */ /* 0x000fe200078e33ff */
[----:B------:R-:W-:Y:S01]  /*9610*/  STG.E desc[UR6][R2.64+0x1c], R15 ;  /* 0x00001c0f02007986 */ /* 0x000fe2000c101906 */
[----:B------:R-:W-:-:S03]  /*9620*/  LOP3.LUT R8, R11, R8, R22, 0x69, !PT ;  /* 0x000000080b087212 */ /* 0x000fc600078e6916 */
[----:B------:R-:W-:Y:S02]  /*9630*/  STG.E desc[UR6][R2.64+0x20], R27 ;  /* 0x0000201b02007986 */ /* 0x000fe4000c101906 */
[----:B------:R-:W-:Y:S01]  /*9640*/  IMAD R8, R8, 0x3, RZ ;  /* 0x0000000308087824 */ /* 0x000fe200078e02ff */
[----:B0-----:R-:W-:Y:S01]  /*9650*/  SHF.L.W.U32.HI R5, R40, 0x1, R40 ;  /* 0x0000000128057819 */ /* 0x001fe20000010e28 */
[----:B------:R-:W-:Y:S03]  /*9660*/  STG.E desc[UR6][R2.64+0x34], R19 ;  /* 0x0000341302007986 */ /* 0x000fe6000c101906 */
[----:B------:R-:W-:Y:S02]  /*9670*/  LOP3.LUT R13, R8, R13, R4, 0xb4, !PT ;  /* 0x0000000d080d7212 */ /* 0x000fe400078eb404 */
[----:B------:R-:W-:Y:S01]  /*9680*/  LOP3.LUT R6, R5, R6, RZ, 0x3c, !PT ;  /* 0x0000000605067212 */ /* 0x000fe200078e3cff */
[----:B------:R-:W-:Y:S01]  /*9690*/  STG.E desc[UR6][R2.64+0x38], R21 ;  /* 0x0000381502007986 */ /* 0x000fe2000c101906 */
[----:B------:R-:W-:-:S02]  /*96a0*/  LOP3.LUT R5, RZ, R24, RZ, 0x33, !PT ;  /* 0x00000018ff057212 */ /* 0x000fc400078e33ff */
[----:B------:R-:W-:Y:S02]  /*96b0*/  LOP3.LUT R7, RZ, R6, RZ, 0x33, !PT ;  /* 0x00000006ff077212 */ /* 0x000fe400078e33ff */
[----:B------:R-:W-:Y:S01]  /*96c0*/  LOP3.LUT R13, R6, R13, R17, 0x96, !PT ;  /* 0x0000000d060d7212 */ /* 0x000fe200078e9611 */
[----:B------:R-:W-:Y:S04]  /*96d0*/  STG.E desc[UR6][R2.64+0x2c], R5 ;  /* 0x00002c0502007986 */ /* 0x000fe8000c101906 */
[----:B------:R-:W-:Y:S04]  /*96e0*/  STG.E desc[UR6][R2.64+0x30], R7 ;  /* 0x0000300702007986 */ /* 0x000fe8000c101906 */
[----:B------:R-:W-:Y:S01]  /*96f0*/  STG.E desc[UR6][R2.64+0x3c], R13 ;  /* 0x00003c0d02007986 */ /* 0x000fe2000c101906 */
[----:B------:R-:W-:Y:S05]  /*9700*/  EXIT ;  /* 0x000000000000794d */ /* 0x000fea0003800000 */
.L_x_0:
[----:B------:R-:W-:-:S00]  /*9710*/  BRA `(.L_x_0) ;  /* 0xfffffffc00fc7947 */ /* 0x000fc0000383ffff */
[----:B------:R-:W-:-:S00]  /*9720*/  NOP ;  /* 0x0000000000007918 */ /* 0x000fc00000000000 */
        /* <DEDUP_REMOVED lines=13> */
.L_x_1:


//--------------------- .nv.shared.reserved.0     --------------------------
	.section	.nv.shared.reserved.0,"aw",@nobits
	.weak		__nv_reservedSMEM_offset_0_alias
	.size		__nv_reservedSMEM_offset_0_alias, 0, 64
	.other		__nv_reservedSMEM_offset_0_alias,@"STO_CUDA_RESERVED_SHARED STV_DEFAULT"
__nv_reservedSMEM_offset_0_alias:
	.zero		0
	.zero		64


//--------------------- .nv.constant0._Z25x13_shabal512_gpu_hash_64ijPmPj --------------------------
	.section	.nv.constant0._Z25x13_shabal512_gpu_hash_64ijPmPj,"a",@progbits
	.sectionflags	@""
	.align	4
.nv.constant0._Z25x13_shabal512_gpu_hash_64ijPmPj:
	.zero		920


//--------------------- SYMBOLS --------------------------

	.type		.nv.reservedSmem.offset0,@object
	.size		.nv.reservedSmem.offset0,0x4
